	.target	sm_90a

	.elftype	@"ET_EXEC"


//--------------------- .note.nv.tkinfo           --------------------------
	.section	.note.nv.tkinfo,"",@"SHT_NOTE"
	.sectionflags	@"SHF_NOTE_NV_TKINFO"
	.tkinfo
        /*0018*/ 	.word	0x00000002
        /*0030*/ 	.string	""
        /*0030*/ 	.string	"ptxas"
        /*0030*/ 	.string	"Cuda compilation tools, release 13.0, V13.0.88"
        /*0030*/ 	.string	"Build cuda_13.0.r13.0/compiler.36424714_0"
        /*0030*/ 	.string	"-v  -suppress-debug-info  -lineinfo  -arch sm_90a "



//--------------------- .note.nv.cuinfo           --------------------------
	.section	.note.nv.cuinfo,"",@"SHT_NOTE"
	.sectionflags	@"SHF_NOTE_NV_CUINFO"
        /*0018*/ 	.short	0x0002
        /*001a*/ 	.short	0x005a
        /*001c*/ 	.short	0x0082
	.zero		2


//--------------------- .nv.info                  --------------------------
	.section	.nv.info,"",@"SHT_CUDA_INFO"
	.align	4


	//----- nvinfo : EIATTR_REGCOUNT
	.align		4
        /*0000*/ 	.byte	0x04, 0x2f
        /*0002*/ 	.short	(.L_1 - .L_0)
	.align		4
.L_0:
        /*0004*/ 	.word	index@(matmul_kernel)
        /*0008*/ 	.word	0x00000020


	//----- nvinfo : EIATTR_FRAME_SIZE
	.align		4
.L_1:
        /*000c*/ 	.byte	0x04, 0x11
        /*000e*/ 	.short	(.L_3 - .L_2)
	.align		4
.L_2:
        /*0010*/ 	.word	index@(matmul_kernel)
        /*0014*/ 	.word	0x00000af8


	//----- nvinfo : EIATTR_MIN_STACK_SIZE
	.align		4
.L_3:
        /*0018*/ 	.byte	0x04, 0x12
        /*001a*/ 	.short	(.L_5 - .L_4)
	.align		4
.L_4:
        /*001c*/ 	.word	index@(matmul_kernel)
        /*0020*/ 	.word	0x00000af8
.L_5:


//--------------------- .nv.compat                --------------------------
	.section	.nv.compat,"",@"SHT_CUDA_COMPAT_INFO"
	.align	4
        /*0000*/ 	.byte	0x02, 0x09, 0x01, 0x00, 0x02, 0x02, 0x02, 0x00, 0x02, 0x05, 0x05, 0x00, 0x03, 0x07, 0x01, 0x01
        /*0010*/ 	.byte	0x02, 0x03, 0x00, 0x00, 0x02, 0x06, 0x01, 0x00, 0x04, 0x0b, 0x08, 0x00, 0x00, 0x00, 0x00, 0x00
        /*0020*/ 	.byte	0x00, 0x00, 0x00, 0x00


//--------------------- .nv.info.matmul_kernel    --------------------------
	.section	.nv.info.matmul_kernel,"",@"SHT_CUDA_INFO"
	.sectionflags	@""
	.align	4


	//----- nvinfo : EIATTR_CUDA_API_VERSION
	.align		4
        /*0000*/ 	.byte	0x04, 0x37
        /*0002*/ 	.short	(.L_7 - .L_6)
.L_6:
        /*0004*/ 	.word	0x00000082


	//----- nvinfo : EIATTR_KPARAM_INFO
	.align		4
.L_7:
        /*0008*/ 	.byte	0x04, 0x17
        /*000a*/ 	.short	(.L_9 - .L_8)
.L_8:
        /*000c*/ 	.word	0x00000000
        /*0010*/ 	.short	0x000d
        /*0012*/ 	.short	0x0048
        /*0014*/ 	.byte	0x00, 0xf4, 0x21, 0x00


	//----- nvinfo : EIATTR_KPARAM_INFO
	.align		4
.L_9:
        /*0018*/ 	.byte	0x04, 0x17
        /*001a*/ 	.short	(.L_11 - .L_10)
.L_10:
        /*001c*/ 	.word	0x00000000
        /*0020*/ 	.short	0x000c
        /*0022*/ 	.short	0x0040
        /*0024*/ 	.byte	0x00, 0xf4, 0x21, 0x00


	//----- nvinfo : EIATTR_KPARAM_INFO
	.align		4
.L_11:
        /*0028*/ 	.byte	0x04, 0x17
        /*002a*/ 	.short	(.L_13 - .L_12)
.L_12:
        /*002c*/ 	.word	0x00000000
        /*0030*/ 	.short	0x000b
        /*0032*/ 	.short	0x0038
        /*0034*/ 	.byte	0x00, 0xf0, 0x11, 0x00


	//----- nvinfo : EIATTR_KPARAM_INFO
	.align		4
.L_13:
        /*0038*/ 	.byte	0x04, 0x17
        /*003a*/ 	.short	(.L_15 - .L_14)
.L_14:
        /*003c*/ 	.word	0x00000000
        /*0040*/ 	.short	0x000a
        /*0042*/ 	.short	0x0034
        /*0044*/ 	.byte	0x00, 0xf0, 0x11, 0x00


	//----- nvinfo : EIATTR_KPARAM_INFO
	.align		4
.L_15:
        /*0048*/ 	.byte	0x04, 0x17
        /*004a*/ 	.short	(.L_17 - .L_16)
.L_16:
        /*004c*/ 	.word	0x00000000
        /*0050*/ 	.short	0x0009
        /*0052*/ 	.short	0x0030
        /*0054*/ 	.byte	0x00, 0xf0, 0x11, 0x00


	//----- nvinfo : EIATTR_KPARAM_INFO
	.align		4
.L_17:
        /*0058*/ 	.byte	0x04, 0x17
        /*005a*/ 	.short	(.L_19 - .L_18)
.L_18:
        /*005c*/ 	.word	0x00000000
        /*0060*/ 	.short	0x0008
        /*0062*/ 	.short	0x002c
        /*0064*/ 	.byte	0x00, 0xf0, 0x11, 0x00


	//----- nvinfo : EIATTR_KPARAM_INFO
	.align		4
.L_19:
        /*0068*/ 	.byte	0x04, 0x17
        /*006a*/ 	.short	(.L_21 - .L_20)
.L_20:
        /*006c*/ 	.word	0x00000000
        /*0070*/ 	.short	0x0007
        /*0072*/ 	.short	0x0028
        /*0074*/ 	.byte	0x00, 0xf0, 0x11, 0x00


	//----- nvinfo : EIATTR_KPARAM_INFO
	.align		4
.L_21:
        /*0078*/ 	.byte	0x04, 0x17
        /*007a*/ 	.short	(.L_23 - .L_22)
.L_22:
        /*007c*/ 	.word	0x00000000
        /*0080*/ 	.short	0x0006
        /*0082*/ 	.short	0x0024
        /*0084*/ 	.byte	0x00, 0xf0, 0x11, 0x00


	//----- nvinfo : EIATTR_KPARAM_INFO
	.align		4
.L_23:
        /*0088*/ 	.byte	0x04, 0x17
        /*008a*/ 	.short	(.L_25 - .L_24)
.L_24:
        /*008c*/ 	.word	0x00000000
        /*0090*/ 	.short	0x0005
        /*0092*/ 	.short	0x0020
        /*0094*/ 	.byte	0x00, 0xf0, 0x11, 0x00


	//----- nvinfo : EIATTR_KPARAM_INFO
	.align		4
.L_25:
        /*0098*/ 	.byte	0x04, 0x17
        /*009a*/ 	.short	(.L_27 - .L_26)
.L_26:
        /*009c*/ 	.word	0x00000000
        /*00a0*/ 	.short	0x0004
        /*00a2*/ 	.short	0x001c
        /*00a4*/ 	.byte	0x00, 0xf0, 0x11, 0x00


	//----- nvinfo : EIATTR_KPARAM_INFO
	.align		4
.L_27:
        /*00a8*/ 	.byte	0x04, 0x17
        /*00aa*/ 	.short	(.L_29 - .L_28)
.L_28:
        /*00ac*/ 	.word	0x00000000
        /*00b0*/ 	.short	0x0003
        /*00b2*/ 	.short	0x0018
        /*00b4*/ 	.byte	0x00, 0xf0, 0x11, 0x00


	//----- nvinfo : EIATTR_KPARAM_INFO
	.align		4
.L_29:
        /*00b8*/ 	.byte	0x04, 0x17
        /*00ba*/ 	.short	(.L_31 - .L_30)
.L_30:
        /*00bc*/ 	.word	0x00000000
        /*00c0*/ 	.short	0x0002
        /*00c2*/ 	.short	0x0010
        /*00c4*/ 	.byte	0x00, 0xf4, 0x21, 0x00


	//----- nvinfo : EIATTR_KPARAM_INFO
	.align		4
.L_31:
        /*00c8*/ 	.byte	0x04, 0x17
        /*00ca*/ 	.short	(.L_33 - .L_32)
.L_32:
        /*00cc*/ 	.word	0x00000000
        /*00d0*/ 	.short	0x0001
        /*00d2*/ 	.short	0x0008
        /*00d4*/ 	.byte	0x00, 0xf4, 0x21, 0x00


	//----- nvinfo : EIATTR_KPARAM_INFO
	.align		4
.L_33:
        /*00d8*/ 	.byte	0x04, 0x17
        /*00da*/ 	.short	(.L_35 - .L_34)
.L_34:
        /*00dc*/ 	.word	0x00000000
        /*00e0*/ 	.short	0x0000
        /*00e2*/ 	.short	0x0000
        /*00e4*/ 	.byte	0x00, 0xf4, 0x21, 0x00


	//----- nvinfo : EIATTR_SPARSE_MMA_MASK
	.align		4
.L_35:
        /*00e8*/ 	.byte	0x03, 0x50
        /*00ea*/ 	.short	0x0000


	//----- nvinfo : EIATTR_MAXREG_COUNT
	.align		4
        /*00ec*/ 	.byte	0x03, 0x1b
        /*00ee*/ 	.short	0x00ff


	//----- nvinfo : EIATTR_NUM_BARRIERS
	.align		4
        /*00f0*/ 	.byte	0x02, 0x4c
        /*00f2*/ 	.byte	0x01
	.zero		1


	//----- nvinfo : EIATTR_ANNOTATIONS
	.align		4
        /*00f4*/ 	.byte	0x04, 0x55
        /*00f6*/ 	.short	(.L_37 - .L_36)


	//   ....[0]....
.L_36:
        /*00f8*/ 	.word	0x00000001
        /*00fc*/ 	.byte	0xf0, 0x04, 0x00, 0x00, 0x01, 0x00, 0x00, 0x00, 0x60, 0x05, 0x00, 0x00, 0x01, 0x00, 0x00, 0x00
        /* <DEDUP_REMOVED lines=1115> */
        /*46bc*/ 	.byte	0x30, 0x22, 0x01, 0x00


	//----- nvinfo : EIATTR_MERCURY_ISA_VERSION
	.align		4
.L_37:
        /*46c0*/ 	.byte	0x03, 0x5f
        /*46c2*/ 	.short	0x0101


	//----- nvinfo : EIATTR_EXIT_INSTR_OFFSETS
	.align		4
        /*46c4*/ 	.byte	0x04, 0x1c
        /*46c6*/ 	.short	(.L_39 - .L_38)


	//   ....[0]....
.L_38:
        /*46c8*/ 	.word	0x000133a0


	//   ....[1]....
        /*46cc*/ 	.word	0x000133c0


	//----- nvinfo : EIATTR_REQNTID
	.align		4
.L_39:
        /*46d0*/ 	.byte	0x04, 0x10
        /*46d2*/ 	.short	(.L_41 - .L_40)
.L_40:
        /*46d4*/ 	.word	0x00000040
        /*46d8*/ 	.word	0x00000001
        /*46dc*/ 	.word	0x00000001


	//----- nvinfo : EIATTR_CBANK_PARAM_SIZE
	.align		4
.L_41:
        /*46e0*/ 	.byte	0x03, 0x19
        /*46e2*/ 	.short	0x0050


	//----- nvinfo : EIATTR_PARAM_CBANK
	.align		4
        /*46e4*/ 	.byte	0x04, 0x0a
        /*46e6*/ 	.short	(.L_43 - .L_42)
	.align		4
.L_42:
        /*46e8*/ 	.word	index@(.nv.constant0.matmul_kernel)
        /*46ec*/ 	.short	0x0210
        /*46ee*/ 	.short	0x0050


	//----- nvinfo : EIATTR_SW_WAR
	.align		4
.L_43:
        /*46f0*/ 	.byte	0x04, 0x36
        /*46f2*/ 	.short	(.L_45 - .L_44)
.L_44:
        /*46f4*/ 	.word	0x00000008
.L_45:


//--------------------- .nv.callgraph             --------------------------
	.section	.nv.callgraph,"",@"SHT_CUDA_CALLGRAPH"
	.align	4
	.sectionentsize	8
	.align		4
        /*0000*/ 	.word	0x00000000
	.align		4
        /*0004*/ 	.word	0xffffffff
	.align		4
        /*0008*/ 	.word	0x00000000
	.align		4
        /*000c*/ 	.word	0xfffffffe
	.align		4
        /*0010*/ 	.word	0x00000000
	.align		4
        /*0014*/ 	.word	0xfffffffd
	.align		4
        /*0018*/ 	.word	0x00000000
	.align		4
        /*001c*/ 	.word	0xfffffffc


//--------------------- .text.matmul_kernel       --------------------------
	.section	.text.matmul_kernel,"ax",@progbits
	.align	128
        .global         matmul_kernel
        .type           matmul_kernel,@function
        .size           matmul_kernel,(.L_x_4 - matmul_kernel)
        .other          matmul_kernel,@"STO_CUDA_ENTRY STV_DEFAULT"
matmul_kernel:
.text.matmul_kernel:
[----:B------:R-:W0:Y:S08]  /*0000*/  LDC R1, c[0x0][0x28] ;  /* 0x00000a00ff017b82 */ /* 0x000e300000000800 */
[----:B------:R-:W1:Y:S01]  /*0010*/  LDC.64 R14, c[0x0][0x228] ;  /* 0x00008a00ff0e7b82 */ /* 0x000e620000000a00 */
[----:B------:R-:W2:Y:S01]  /*0020*/  S2R R16, SR_TID.X ;  /* 0x0000000000107919 */ /* 0x000ea20000002100 */
[----:B0-----:R-:W-:Y:S01]  /*0030*/  VIADD R1, R1, 0xfffff508 ;  /* 0xfffff50801017836 */ /* 0x001fe20000000000 */
[----:B------:R-:W-:Y:S01]  /*0040*/  UMOV UR4, 0x400 ;  /* 0x0000040000047882 */ /* 0x000fe20000000000 */
[----:B------:R-:W-:-:S04]  /*0050*/  ULDC.64 UR6, c[0x0][0x208] ;  /* 0x0000820000067ab9 */ /* 0x000fc80000000a00 */
[----:B------:R-:W0:Y:S01]  /*0060*/  S2UR UR5, SR_CgaCtaId ;  /* 0x00000000000579c3 */ /* 0x000e220000008800 */
[----:B-1----:R-:W-:-:S05]  /*0070*/  VIADD R0, R15, 0xf ;  /* 0x0000000f0f007836 */ /* 0x002fca0000000000 */
[----:B------:R-:W-:Y:S01]  /*0080*/  SHF.R.S32.HI R3, RZ, 0x1f, R0 ;  /* 0x0000001fff037819 */ /* 0x000fe20000011400 */
[----:B0-----:R-:W-:-:S03]  /*0090*/  ULEA UR4, UR5, UR4, 0x18 ;  /* 0x0000000405047291 */ /* 0x001fc6000f8ec03f */
[----:B------:R-:W-:Y:S02]  /*00a0*/  LEA.HI R3, R3, R0, RZ, 0x4 ;  /* 0x0000000003037211 */ /* 0x000fe400078f20ff */
[----:B--2---:R-:W-:Y:S02]  /*00b0*/  LOP3.LUT R18, R16, 0x3f, RZ, 0xc0, !PT ;  /* 0x0000003f10127812 */ /* 0x004fe400078ec0ff */
[----:B------:R-:W-:Y:S02]  /*00c0*/  SHF.R.S32.HI R0, RZ, 0x4, R3 ;  /* 0x00000004ff007819 */ /* 0x000fe40000011403 */
[----:B------:R-:W0:Y:S03]  /*00d0*/  S2R R3, SR_CTAID.X ;  /* 0x0000000000037919 */ /* 0x000e260000002500 */
[----:B------:R-:W-:-:S05]  /*00e0*/  IMAD.SHL.U32 R0, R0, 0x8, RZ ;  /* 0x0000000800007824 */ /* 0x000fca00078e00ff */
[-C--:B------:R-:W-:Y:S02]  /*00f0*/  IABS R7, R0.reuse ;  /* 0x0000000000077213 */ /* 0x080fe40000000000 */
[----:B------:R-:W-:Y:S02]  /*0100*/  IABS R10, R0 ;  /* 0x00000000000a7213 */ /* 0x000fe40000000000 */
[----:B------:R-:W1:Y:S08]  /*0110*/  I2F.RP R2, R7 ;  /* 0x0000000700027306 */ /* 0x000e700000209400 */
[----:B-1----:R-:W1:Y:S01]  /*0120*/  MUFU.RCP R2, R2 ;  /* 0x0000000200027308 */ /* 0x002e620000001000 */
[----:B0-----:R-:W-:Y:S01]  /*0130*/  IABS R8, R3 ;  /* 0x0000000300087213 */ /* 0x001fe20000000000 */
[----:B-1----:R-:W-:-:S02]  /*0140*/  VIADD R4, R2, 0xffffffe ;  /* 0x0ffffffe02047836 */ /* 0x002fc40000000000 */
[----:B------:R-:W-:-:S04]  /*0150*/  IMAD.MOV R2, RZ, RZ, -R10 ;  /* 0x000000ffff027224 */ /* 0x000fc800078e0a0a */
[----:B------:R0:W1:Y:S02]  /*0160*/  F2I.FTZ.U32.TRUNC.NTZ R5, R4 ;  /* 0x0000000400057305 */ /* 0x000064000021f000 */
[----:B0-----:R-:W-:Y:S02]  /*0170*/  IMAD.MOV.U32 R4, RZ, RZ, RZ ;  /* 0x000000ffff047224 */ /* 0x001fe400078e00ff */
[----:B-1----:R-:W-:-:S04]  /*0180*/  IMAD.MOV R6, RZ, RZ, -R5 ;  /* 0x000000ffff067224 */ /* 0x002fc800078e0a05 */
[----:B------:R-:W-:Y:S02]  /*0190*/  IMAD R9, R6, R7, RZ ;  /* 0x0000000706097224 */ /* 0x000fe400078e02ff */
[----:B------:R-:W-:Y:S02]  /*01a0*/  IMAD.MOV.U32 R6, RZ, RZ, R8 ;  /* 0x000000ffff067224 */ /* 0x000fe400078e0008 */
[----:B------:R-:W-:-:S06]  /*01b0*/  IMAD.HI.U32 R5, R5, R9, R4 ;  /* 0x0000000905057227 */ /* 0x000fcc00078e0004 */
[----:B------:R-:W-:-:S04]  /*01c0*/  IMAD.HI.U32 R5, R5, R6, RZ ;  /* 0x0000000605057227 */ /* 0x000fc800078e00ff */
[----:B------:R-:W-:-:S05]  /*01d0*/  IMAD R2, R5, R2, R6 ;  /* 0x0000000205027224 */ /* 0x000fca00078e0206 */
[----:B------:R-:W-:-:S13]  /*01e0*/  ISETP.GT.U32.AND P1, PT, R7, R2, PT ;  /* 0x000000020700720c */ /* 0x000fda0003f24070 */
[----:B------:R-:W-:Y:S02]  /*01f0*/  @!P1 IMAD.IADD R2, R2, 0x1, -R7 ;  /* 0x0000000102029824 */ /* 0x000fe400078e0a07 */
[----:B------:R-:W-:Y:S01]  /*0200*/  @!P1 VIADD R5, R5, 0x1 ;  /* 0x0000000105059836 */ /* 0x000fe20000000000 */
[----:B------:R-:W-:Y:S02]  /*0210*/  ISETP.NE.AND P1, PT, R0, RZ, PT ;  /* 0x000000ff0000720c */ /* 0x000fe40003f25270 */
[----:B------:R-:W-:Y:S02]  /*0220*/  ISETP.GE.U32.AND P0, PT, R2, R7, PT ;  /* 0x000000070200720c */ /* 0x000fe40003f06070 */
[----:B------:R-:W-:-:S04]  /*0230*/  LOP3.LUT R2, R3, R0, RZ, 0x3c, !PT ;  /* 0x0000000003027212 */ /* 0x000fc800078e3cff */
[----:B------:R-:W-:Y:S01]  /*0240*/  ISETP.GE.AND P2, PT, R2, RZ, PT ;  /* 0x000000ff0200720c */ /* 0x000fe20003f46270 */
[----:B------:R-:W-:-:S06]  /*0250*/  VIADD R2, R14, 0x7f ;  /* 0x0000007f0e027836 */ /* 0x000fcc0000000000 */
[----:B------:R-:W-:-:S04]  /*0260*/  @P0 VIADD R5, R5, 0x1 ;  /* 0x0000000105050836 */ /* 0x000fc80000000000 */
[----:B------:R-:W-:Y:S01]  /*0270*/  IMAD.MOV.U32 R4, RZ, RZ, R5 ;  /* 0x000000ffff047224 */ /* 0x000fe200078e0005 */
[----:B------:R-:W-:-:S03]  /*0280*/  SHF.R.S32.HI R5, RZ, 0x1f, R2 ;  /* 0x0000001fff057819 */ /* 0x000fc60000011402 */
[----:B------:R-:W-:Y:S01]  /*0290*/  @!P2 IMAD.MOV R4, RZ, RZ, -R4 ;  /* 0x000000ffff04a224 */ /* 0x000fe200078e0a04 */
[----:B------:R-:W-:Y:S02]  /*02a0*/  @!P1 LOP3.LUT R4, RZ, R0, RZ, 0x33, !PT ;  /* 0x00000000ff049212 */ /* 0x000fe400078e33ff */
[----:B------:R-:W-:-:S03]  /*02b0*/  LEA.HI R5, R5, R2, RZ, 0x7 ;  /* 0x0000000205057211 */ /* 0x000fc600078f38ff */
[----:B------:R-:W-:Y:S02]  /*02c0*/  IMAD.SHL.U32 R2, R4, 0x8, RZ ;  /* 0x0000000804027824 */ /* 0x000fe400078e00ff */
[----:B------:R-:W-:-:S03]  /*02d0*/  IMAD.MOV R4, RZ, RZ, -R4 ;  /* 0x000000ffff047224 */ /* 0x000fc600078e0a04 */
[----:B------:R-:W-:Y:S01]  /*02e0*/  LEA.HI.SX32 R5, R5, -R2, 0x19 ;  /* 0x8000000205057211 */ /* 0x000fe200078fcaff */
[----:B------:R-:W-:Y:S02]  /*02f0*/  IMAD R13, R0, R4, R3 ;  /* 0x00000004000d7224 */ /* 0x000fe400078e0203 */
[----:B------:R-:W-:Y:S01]  /*0300*/  IMAD.MOV.U32 R4, RZ, RZ, RZ ;  /* 0x000000ffff047224 */ /* 0x000fe200078e00ff */
[----:B------:R-:W-:Y:S02]  /*0310*/  VIMNMX R6, R5, 0x8, PT ;  /* 0x0000000805067848 */ /* 0x000fe40003fe0100 */
[----:B------:R-:W-:Y:S02]  /*0320*/  IABS R11, R13 ;  /* 0x0000000d000b7213 */ /* 0x000fe40000000000 */
[----:B------:R-:W-:-:S04]  /*0330*/  IABS R9, R6 ;  /* 0x0000000600097213 */ /* 0x000fc80000000000 */
[----:B------:R-:W0:Y:S08]  /*0340*/  I2F.RP R7, R9 ;  /* 0x0000000900077306 */ /* 0x000e300000209400 */
[----:B0-----:R-:W0:Y:S02]  /*0350*/  MUFU.RCP R7, R7 ;  /* 0x0000000700077308 */ /* 0x001e240000001000 */
[----:B0-----:R-:W-:-:S06]  /*0360*/  VIADD R5, R7, 0xffffffe ;  /* 0x0ffffffe07057836 */ /* 0x001fcc0000000000 */
[----:B------:R-:W0:Y:S02]  /*0370*/  F2I.FTZ.U32.TRUNC.NTZ R5, R5 ;  /* 0x0000000500057305 */ /* 0x000e24000021f000 */
[----:B0-----:R-:W-:-:S04]  /*0380*/  IMAD.MOV R8, RZ, RZ, -R5 ;  /* 0x000000ffff087224 */ /* 0x001fc800078e0a05 */
[----:B------:R-:W-:-:S04]  /*0390*/  IMAD.MOV.U32 R0, RZ, RZ, R8 ;  /* 0x000000ffff007224 */ /* 0x000fc800078e0008 */
[----:B------:R-:W-:Y:S01]  /*03a0*/  IMAD R3, R0, R9, RZ ;  /* 0x0000000900037224 */ /* 0x000fe200078e02ff */
[----:B------:R-:W-:-:S03]  /*03b0*/  IABS R0, R6 ;  /* 0x0000000600007213 */ /* 0x000fc60000000000 */
[----:B------:R-:W-:-:S04]  /*03c0*/  IMAD.HI.U32 R4, R5, R3, R4 ;  /* 0x0000000305047227 */ /* 0x000fc800078e0004 */
[----:B------:R-:W-:Y:S02]  /*03d0*/  IMAD.MOV R0, RZ, RZ, -R0 ;  /* 0x000000ffff007224 */ /* 0x000fe400078e0a00 */
        /* <DEDUP_REMOVED lines=8> */
[----:B------:R-:W-:Y:S02]  /*0460*/  ISETP.GE.AND P2, PT, R0, RZ, PT ;  /* 0x000000ff0000720c */ /* 0x000fe40003f46270 */
[----:B------:R-:W0:Y:S05]  /*0470*/  LDC R0, c[0x0][0x230] ;  /* 0x00008c00ff007b82 */ /* 0x000e2a0000000800 */
[----:B------:R-:W-:-:S06]  /*0480*/  @P0 VIADD R4, R4, 0x1 ;  /* 0x0000000104040836 */ /* 0x000fcc0000000000 */
[----:B------:R-:W-:Y:S01]  /*0490*/  @!P2 IMAD.MOV R4, RZ, RZ, -R4 ;  /* 0x000000ffff04a224 */ /* 0x000fe200078e0a04 */
[----:B------:R-:W-:-:S05]  /*04a0*/  @!P1 LOP3.LUT R4, RZ, R6, RZ, 0x33, !PT ;  /* 0x00000006ff049212 */ /* 0x000fca00078e33ff */
[----:B------:R-:W-:Y:S02]  /*04b0*/  IMAD.MOV R3, RZ, RZ, -R4 ;  /* 0x000000ffff037224 */ /* 0x000fe400078e0a04 */
[----:B------:R-:W-:Y:S02]  /*04c0*/  IMAD.SHL.U32 R17, R4, 0x10, RZ ;  /* 0x0000001004117824 */ /* 0x000fe400078e00ff */
[----:B------:R-:W-:Y:S02]  /*04d0*/  IMAD R3, R6, R3, R13 ;  /* 0x0000000306037224 */ /* 0x000fe400078e020d */
[----:B------:R-:W-:Y:S01]  /*04e0*/  VIADD R6, R17, 0x3 ;  /* 0x0000000311067836 */ /* 0x000fe20000000000 */
[----:B------:R1:W-:Y:S01]  /*04f0*/  STL [R1+0x704], R17 ;  /* 0x0007041101007387 */ /* 0x0003e20000100800 */
[----:B------:R-:W-:Y:S02]  /*0500*/  IMAD.IADD R2, R2, 0x1, R3 ;  /* 0x0000000102027824 */ /* 0x000fe400078e0203 */
[----:B0-----:R-:W-:-:S02]  /*0510*/  VIADD R12, R0, 0x3f ;  /* 0x0000003f000c7836 */ /* 0x001fc40000000000 */
[----:B------:R-:W-:Y:S02]  /*0520*/  IMAD R28, R2, 0x80, R18 ;  /* 0x00000080021c7824 */ /* 0x000fe400078e0212 */
[C---:B------:R-:W-:Y:S01]  /*0530*/  VIADD R3, R17.reuse, 0x1 ;  /* 0x0000000111037836 */ /* 0x040fe20000000000 */
[----:B------:R-:W-:Y:S01]  /*0540*/  ISETP.GT.AND P0, PT, R12, 0x3f, PT ;  /* 0x0000003f0c00780c */ /* 0x000fe20003f04270 */
[----:B------:R-:W-:Y:S01]  /*0550*/  VIADD R2, R28, 0x40 ;  /* 0x000000401c027836 */ /* 0x000fe20000000000 */
[----:B------:R1:W-:Y:S01]  /*0560*/  STL [R1+0x72c], R28 ;  /* 0x00072c1c01007387 */ /* 0x0003e20000100800 */
[C---:B------:R-:W-:Y:S02]  /*0570*/  VIADD R0, R17.reuse, 0x2 ;  /* 0x0000000211007836 */ /* 0x040fe40000000000 */
[C---:B------:R-:W-:Y:S01]  /*0580*/  VIADD R5, R17.reuse, 0x4 ;  /* 0x0000000411057836 */ /* 0x040fe20000000000 */
[----:B------:R1:W-:Y:S01]  /*0590*/  STL [R1+0x734], R2 ;  /* 0x0007340201007387 */ /* 0x0003e20000100800 */
[----:B------:R-:W-:-:S02]  /*05a0*/  VIADD R8, R17, 0x5 ;  /* 0x0000000511087836 */ /* 0x000fc40000000000 */
[C---:B------:R-:W-:Y:S02]  /*05b0*/  VIADD R7, R17.reuse, 0x6 ;  /* 0x0000000611077836 */ /* 0x040fe40000000000 */
[C---:B------:R-:W-:Y:S02]  /*05c0*/  VIADD R9, R17.reuse, 0x7 ;  /* 0x0000000711097836 */ /* 0x040fe40000000000 */
[C---:B------:R-:W-:Y:S02]  /*05d0*/  VIADD R10, R17.reuse, 0x8 ;  /* 0x00000008110a7836 */ /* 0x040fe40000000000 */
[C---:B------:R-:W-:Y:S02]  /*05e0*/  VIADD R12, R17.reuse, 0x9 ;  /* 0x00000009110c7836 */ /* 0x040fe40000000000 */
[C---:B------:R-:W-:Y:S02]  /*05f0*/  VIADD R11, R17.reuse, 0xa ;  /* 0x0000000a110b7836 */ /* 0x040fe40000000000 */
[----:B------:R-:W-:-:S02]  /*0600*/  VIADD R13, R17, 0xb ;  /* 0x0000000b110d7836 */ /* 0x000fc40000000000 */
[C---:B------:R-:W-:Y:S02]  /*0610*/  VIADD R21, R17.reuse, 0xc ;  /* 0x0000000c11157836 */ /* 0x040fe40000000000 */
[C---:B------:R-:W-:Y:S02]  /*0620*/  VIADD R22, R17.reuse, 0xd ;  /* 0x0000000d11167836 */ /* 0x040fe40000000000 */
[C---:B------:R-:W-:Y:S02]  /*0630*/  VIADD R23, R17.reuse, 0xe ;  /* 0x0000000e11177836 */ /* 0x040fe40000000000 */
[----:B------:R-:W-:Y:S01]  /*0640*/  VIADD R26, R17, 0xf ;  /* 0x0000000f111a7836 */ /* 0x000fe20000000000 */
[----:B-1----:R-:W-:Y:S06]  /*0650*/  @P0 BRA `(.L_x_0) ;  /* 0x0000000000840947 */ /* 0x002fec0003800000 */
[----:B------:R-:W-:Y:S01]  /*0660*/  IMAD.SHL.U32 R0, R16, 0x8, RZ ;  /* 0x0000000810007824 */ /* 0x000fe200078e00ff */
[----:B------:R0:W-:Y:S01]  /*0670*/  STL [R1+0x60], RZ ;  /* 0x000060ff01007387 */ /* 0x0001e20000100800 */
[----:B------:R-:W-:Y:S02]  /*0680*/  CS2R R8, SRZ ;  /* 0x0000000000087805 */ /* 0x000fe4000001ff00 */
[----:B------:R-:W-:Y:S01]  /*0690*/  CS2R R10, SRZ ;  /* 0x00000000000a7805 */ /* 0x000fe2000001ff00 */
[----:B------:R0:W-:Y:S04]  /*06a0*/  STL [R1+0x754], R0 ;  /* 0x0007540001007387 */ /* 0x0001e80000100800 */
[----:B------:R0:W-:Y:S04]  /*06b0*/  STL [R1+0x64], RZ ;  /* 0x000064ff01007387 */ /* 0x0001e80000100800 */
        /* <DEDUP_REMOVED lines=25> */
[----:B------:R0:W-:Y:S01]  /*0850*/  STL [R1+0xec], RZ ;  /* 0x0000ecff01007387 */ /* 0x0001e20000100800 */
[----:B------:R-:W-:Y:S05]  /*0860*/  BRA `(.L_x_1) ;  /* 0x0000011000ec7947 */ /* 0x000fea0003800000 */
.L_x_0:
[----:B------:R0:W-:Y:S01]  /*0870*/  STL [R1+0x758], R3 ;  /* 0x0007580301007387 */ /* 0x0001e20000100800 */
[----:B------:R-:W-:Y:S02]  /*0880*/  IABS R20, R14 ;  /* 0x0000000e00147213 */ /* 0x000fe40000000000 */
[----:B------:R-:W-:Y:S01]  /*0890*/  IABS R2, R15 ;  /* 0x0000000f00027213 */ /* 0x000fe20000000000 */
[----:B------:R-:W-:Y:S01]  /*08a0*/  IMAD.MOV.U32 R16, RZ, RZ, RZ ;  /* 0x000000ffff107224 */ /* 0x000fe200078e00ff */
[----:B------:R-:W-:Y:S01]  /*08b0*/  ISETP.GE.AND P2, PT, R26, RZ, PT ;  /* 0x000000ff1a00720c */ /* 0x000fe20003f46270 */
[----:B------:R-:W-:Y:S01]  /*08c0*/  ULDC UR49, c[0x0][0x23c] ;  /* 0x00008f0000317ab9 */ /* 0x000fe20000000800 */
[----:B------:R-:W-:Y:S01]  /*08d0*/  ULDC UR58, c[0x0][0x234] ;  /* 0x00008d00003a7ab9 */ /* 0x000fe20000000800 */
[----:B------:R-:W-:Y:S01]  /*08e0*/  ULDC UR59, c[0x0][0x240] ;  /* 0x00009000003b7ab9 */ /* 0x000fe20000000800 */
[----:B------:R-:W-:Y:S01]  /*08f0*/  ULDC.64 UR8, c[0x0][0x218] ;  /* 0x0000860000087ab9 */ /* 0x000fe20000000a00 */
[----:B0-----:R-:W2:Y:S01]  /*0900*/  LDL R3, [R1+0x734] ;  /* 0x0007340001037983 */ /* 0x001ea20000100800 */
[----:B------:R-:W0:Y:S01]  /*0910*/  I2F.RP R24, R20 ;  /* 0x0000001400187306 */ /* 0x000e220000209400 */
[----:B------:R-:W-:Y:S01]  /*0920*/  ULDC.64 UR10, c[0x0][0x210] ;  /* 0x00008400000a7ab9 */ /* 0x000fe20000000a00 */
[----:B------:R-:W-:-:S06]  /*0930*/  ULDC UR19, c[0x0][0x238] ;  /* 0x00008e0000137ab9 */ /* 0x000fcc0000000800 */
[----:B------:R-:W1:Y:S08]  /*0940*/  I2F.RP R27, R2 ;  /* 0x00000002001b7306 */ /* 0x000e700000209400 */
[----:B0-----:R-:W0:Y:S08]  /*0950*/  MUFU.RCP R24, R24 ;  /* 0x0000001800187308 */ /* 0x001e300000001000 */
[----:B-1----:R-:W1:Y:S01]  /*0960*/  MUFU.RCP R4, R27 ;  /* 0x0000001b00047308 */ /* 0x002e620000001000 */
[----:B0-----:R-:W-:-:S07]  /*0970*/  VIADD R25, R24, 0xffffffe ;  /* 0x0ffffffe18197836 */ /* 0x001fce0000000000 */
[----:B------:R0:W3:Y:S01]  /*0980*/  F2I.FTZ.U32.TRUNC.NTZ R17, R25 ;  /* 0x0000001900117305 */ /* 0x0000e2000021f000 */
[----:B-1----:R-:W-:Y:S01]  /*0990*/  VIADD R19, R4, 0xffffffe ;  /* 0x0ffffffe04137836 */ /* 0x002fe20000000000 */
[----:B0-----:R-:W-:-:S06]  /*09a0*/  IABS R25, R23 ;  /* 0x0000001700197213 */ /* 0x001fcc0000000000 */
[----:B------:R-:W0:Y:S01]  /*09b0*/  F2I.FTZ.U32.TRUNC.NTZ R19, R19 ;  /* 0x0000001300137305 */ /* 0x000e22000021f000 */
[----:B---3--:R-:W-:-:S04]  /*09c0*/  IMAD.MOV R4, RZ, RZ, -R17 ;  /* 0x000000ffff047224 */ /* 0x008fc800078e0a11 */
[----:B------:R-:W-:Y:S01]  /*09d0*/  IMAD R18, R4, R20, RZ ;  /* 0x0000001404127224 */ /* 0x000fe200078e02ff */
[----:B------:R-:W-:-:S03]  /*09e0*/  IABS R4, R28 ;  /* 0x0000001c00047213 */ /* 0x000fc60000000000 */
[----:B------:R-:W-:-:S04]  /*09f0*/  IMAD.HI.U32 R16, R17, R18, R16 ;  /* 0x0000001211107227 */ /* 0x000fc800078e0010 */
[----:B------:R-:W-:Y:S02]  /*0a00*/  IMAD.MOV.U32 R17, RZ, RZ, R4 ;  /* 0x000000ffff117224 */ /* 0x000fe400078e0004 */
[----:B0-----:R-:W-:Y:S02]  /*0a10*/  IMAD.MOV R4, RZ, RZ, -R19 ;  /* 0x000000ffff047224 */ /* 0x001fe400078e0a13 */
[----:B------:R-:W-:-:S04]  /*0a20*/  IMAD.HI.U32 R18, R16, R17, RZ ;  /* 0x0000001110127227 */ /* 0x000fc800078e00ff */
[----:B------:R-:W-:Y:S02]  /*0a30*/  IMAD.MOV R18, RZ, RZ, -R18 ;  /* 0x000000ffff127224 */ /* 0x000fe400078e0a12 */
[----:B------:R-:W-:Y:S02]  /*0a40*/  IMAD R4, R4, R2, RZ ;  /* 0x0000000204047224 */ /* 0x000fe400078e02ff */
[----:B------:R-:W-:Y:S02]  /*0a50*/  IMAD R17, R20, R18, R17 ;  /* 0x0000001214117224 */ /* 0x000fe400078e0211 */
[----:B------:R-:W-:-:S03]  /*0a60*/  IMAD.MOV.U32 R18, RZ, RZ, RZ ;  /* 0x000000ffff127224 */ /* 0x000fc600078e00ff */
[----:B------:R-:W-:Y:S01]  /*0a70*/  ISETP.GT.U32.AND P0, PT, R20, R17, PT ;  /* 0x000000111400720c */ /* 0x000fe20003f04070 */
[----:B------:R-:W-:Y:S01]  /*0a80*/  IMAD.HI.U32 R4, R19, R4, R18 ;  /* 0x0000000413047227 */ /* 0x000fe200078e0012 */
[----:B------:R-:W-:Y:S02]  /*0a90*/  IABS R18, R22 ;  /* 0x0000001600127213 */ /* 0x000fe40000000000 */
[----:B------:R-:W-:-:S03]  /*0aa0*/  IABS R19, R21 ;  /* 0x0000001500137213 */ /* 0x000fc60000000000 */
[----:B------:R-:W-:-:S04]  /*0ab0*/  IMAD.HI.U32 R27, R4, R25, RZ ;  /* 0x00000019041b7227 */ /* 0x000fc800078e00ff */
[----:B------:R-:W-:-:S04]  /*0ac0*/  IMAD.HI.U32 R28, R4, R18, RZ ;  /* 0x00000012041c7227 */ /* 0x000fc800078e00ff */
[----:B------:R-:W-:Y:S02]  /*0ad0*/  @!P0 IMAD.IADD R17, R17, 0x1, -R20 ;  /* 0x0000000111118824 */ /* 0x000fe400078e0a14 */
[----:B------:R-:W-:Y:S02]  /*0ae0*/  IMAD.MOV R27, RZ, RZ, -R27 ;  /* 0x000000ffff1b7224 */ /* 0x000fe400078e0a1b */
[----:B------:R-:W-:Y:S01]  /*0af0*/  IMAD.MOV R28, RZ, RZ, -R28 ;  /* 0x000000ffff1c7224 */ /* 0x000fe200078e0a1c */
[----:B--2---:R-:W-:-:S05]  /*0b00*/  IABS R24, R3 ;  /* 0x0000000300187213 */ /* 0x004fca0000000000 */
[----:B------:R-:W-:-:S04]  /*0b10*/  IMAD.HI.U32 R16, R16, R24, RZ ;  /* 0x0000001810107227 */ /* 0x000fc800078e00ff */
[----:B------:R-:W-:-:S04]  /*0b20*/  IMAD.MOV R16, RZ, RZ, -R16 ;  /* 0x000000ffff107224 */ /* 0x000fc800078e0a10 */
[----:B------:R-:W-:Y:S01]  /*0b30*/  IMAD R24, R20, R16, R24 ;  /* 0x0000001014187224 */ /* 0x000fe200078e0218 */
[----:B------:R-:W-:Y:S01]  /*0b40*/  IABS R16, R26 ;  /* 0x0000001a00107213 */ /* 0x000fe20000000000 */
[----:B------:R-:W-:-:S03]  /*0b50*/  IMAD.HI.U32 R26, R4, R19, RZ ;  /* 0x00000013041a7227 */ /* 0x000fc600078e00ff */
[----:B------:R-:W-:Y:S01]  /*0b60*/  ISETP.GT.U32.AND P1, PT, R20, R24, PT ;  /* 0x000000181400720c */ /* 0x000fe20003f24070 */
[----:B------:R-:W-:-:S04]  /*0b70*/  IMAD.HI.U32 R29, R4, R16, RZ ;  /* 0x00000010041d7227 */ /* 0x000fc800078e00ff */
[----:B------:R-:W-:-:S04]  /*0b80*/  IMAD.MOV R29, RZ, RZ, -R29 ;  /* 0x000000ffff1d7224 */ /* 0x000fc800078e0a1d */
[----:B------:R-:W-:Y:S02]  /*0b90*/  IMAD R16, R2, R29, R16 ;  /* 0x0000001d02107224 */ /* 0x000fe400078e0210 */
[----:B------:R-:W2:Y:S02]  /*0ba0*/  LDL R29, [R1+0x72c] ;  /* 0x00072c00011d7983 */ /* 0x000ea40000100800 */
[----:B------:R-:W-:Y:S01]  /*0bb0*/  @!P1 IMAD.IADD R24, R24, 0x1, -R20 ;  /* 0x0000000118189824 */ /* 0x000fe200078e0a14 */
[----:B------:R-:W-:Y:S02]  /*0bc0*/  ISETP.GT.U32.AND P1, PT, R20, R17, PT ;  /* 0x000000111400720c */ /* 0x000fe40003f24070 */
[----:B------:R-:W-:Y:S02]  /*0bd0*/  ISETP.GT.U32.AND P3, PT, R2, R16, PT ;  /* 0x000000100200720c */ /* 0x000fe40003f64070 */
[----:B------:R-:W-:Y:S01]  /*0be0*/  ISETP.GT.U32.AND P5, PT, R20, R24, PT ;  /* 0x000000181400720c */ /* 0x000fe20003fa4070 */
[----:B------:R-:W-:-:S02]  /*0bf0*/  IMAD R25, R2, R27, R25 ;  /* 0x0000001b02197224 */ /* 0x000fc400078e0219 */
[----:B------:R-:W-:Y:S02]  /*0c00*/  IMAD.MOV R26, RZ, RZ, -R26 ;  /* 0x000000ffff1a7224 */ /* 0x000fe400078e0a1a */
[----:B------:R-:W-:Y:S01]  /*0c10*/  IMAD R28, R2, R28, R18 ;  /* 0x0000001c021c7224 */ /* 0x000fe200078e0212 */
[----:B------:R-:W-:-:S03]  /*0c20*/  ISETP.GE.AND P0, PT, R23, RZ, PT ;  /* 0x000000ff1700720c */ /* 0x000fc60003f06270 */
[--C-:B------:R-:W-:Y:S01]  /*0c30*/  @!P1 IMAD.IADD R17, R17, 0x1, -R20.reuse ;  /* 0x0000000111119824 */ /* 0x100fe200078e0a14 */
[C---:B------:R-:W-:Y:S01]  /*0c40*/  ISETP.GT.U32.AND P6, PT, R2.reuse, R25, PT ;  /* 0x000000190200720c */ /* 0x040fe20003fc4070 */
[----:B------:R-:W-:Y:S02]  /*0c50*/  IMAD R23, R2, R26, R19 ;  /* 0x0000001a02177224 */ /* 0x000fe400078e0213 */
[----:B------:R-:W-:Y:S01]  /*0c60*/  @!P5 IMAD.IADD R24, R24, 0x1, -R20 ;  /* 0x000000011818d824 */ /* 0x000fe200078e0a14 */
[----:B------:R-:W-:Y:S01]  /*0c70*/  ISETP.GE.AND P5, PT, R3, RZ, PT ;  /* 0x000000ff0300720c */ /* 0x000fe20003fa6270 */
[----:B------:R-:W-:Y:S02]  /*0c80*/  IMAD.MOV.U32 R19, RZ, RZ, R17 ;  /* 0x000000ffff137224 */ /* 0x000fe400078e0011 */
[----:B------:R-:W-:Y:S01]  /*0c90*/  @!P3 IMAD.IADD R16, R16, 0x1, -R2 ;  /* 0x000000011010b824 */ /* 0x000fe200078e0a02 */
[----:B------:R-:W-:Y:S01]  /*0ca0*/  ISETP.GT.U32.AND P3, PT, R2, R28, PT ;  /* 0x0000001c0200720c */ /* 0x000fe20003f64070 */
[----:B------:R-:W-:Y:S01]  /*0cb0*/  IMAD.MOV.U32 R20, RZ, RZ, R24 ;  /* 0x000000ffff147224 */ /* 0x000fe200078e0018 */
[----:B------:R-:W-:Y:S01]  /*0cc0*/  ISETP.NE.AND P1, PT, R14, RZ, PT ;  /* 0x000000ff0e00720c */ /* 0x000fe20003f25270 */
[----:B------:R-:W3:Y:S02]  /*0cd0*/  LDL.LU R3, [R1+0x758] ;  /* 0x0007580001037983 */ /* 0x000ee40000300800 */
[----:B------:R-:W-:Y:S01]  /*0ce0*/  @!P6 IMAD.IADD R25, R25, 0x1, -R2 ;  /* 0x000000011919e824 */ /* 0x000fe200078e0a02 */
[----:B------:R-:W-:-:S02]  /*0cf0*/  ISETP.GT.U32.AND P6, PT, R2, R23, PT ;  /* 0x000000170200720c */ /* 0x000fc40003fc4070 */
[----:B------:R-:W-:Y:S01]  /*0d00*/  LOP3.LUT R14, RZ, R14, RZ, 0x33, !PT ;  /* 0x0000000eff0e7212 */ /* 0x000fe200078e33ff */
[----:B------:R-:W-:Y:S01]  /*0d10*/  @!P5 IMAD.MOV R20, RZ, RZ, -R20 ;  /* 0x000000ffff14d224 */ /* 0x000fe200078e0a14 */
[----:B------:R-:W-:-:S03]  /*0d20*/  IABS R17, R11 ;  /* 0x0000000b00117213 */ /* 0x000fc60000000000 */
[----:B------:R-:W-:Y:S01]  /*0d30*/  @!P3 IMAD.IADD R28, R28, 0x1, -R2 ;  /* 0x000000011c1cb824 */ /* 0x000fe200078e0a02 */
[----:B------:R-:W-:Y:S02]  /*0d40*/  SEL R20, R14, R20, !P1 ;  /* 0x000000140e147207 */ /* 0x000fe40004800000 */
[----:B------:R-:W-:-:S03]  /*0d50*/  IABS R18, R13 ;  /* 0x0000000d00127213 */ /* 0x000fc60000000000 */
[----:B------:R-:W-:Y:S01]  /*0d60*/  @!P6 IMAD.IADD R23, R23, 0x1, -R2 ;  /* 0x000000011717e824 */ /* 0x000fe200078e0a02 */
[----:B------:R-:W-:Y:S02]  /*0d70*/  ISETP.GE.AND P6, PT, R13, RZ, PT ;  /* 0x000000ff0d00720c */ /* 0x000fe40003fc6270 */
[----:B------:R-:W-:Y:S01]  /*0d80*/  ISETP.GE.AND P3, PT, R21, RZ, PT ;  /* 0x000000ff1500720c */ /* 0x000fe20003f66270 */
[----:B------:R-:W-:Y:S01]  /*0d90*/  IMAD.HI.U32 R26, R4, R18, RZ ;  /* 0x00000012041a7227 */ /* 0x000fe200078e00ff */
[----:B------:R-:W-:-:S03]  /*0da0*/  ISETP.GT.U32.AND P5, PT, R2, R25, PT ;  /* 0x000000190200720c */ /* 0x000fc60003fa4070 */
[----:B------:R-:W-:-:S10]  /*0db0*/  IMAD.MOV R24, RZ, RZ, -R26 ;  /* 0x000000ffff187224 */ /* 0x000fd400078e0a1a */
[----:B------:R-:W-:Y:S01]  /*0dc0*/  @!P5 IMAD.IADD R25, R25, 0x1, -R2 ;  /* 0x000000011919d824 */ /* 0x000fe200078e0a02 */
[----:B--2---:R-:W-:-:S13]  /*0dd0*/  ISETP.GE.AND P4, PT, R29, RZ, PT ;  /* 0x000000ff1d00720c */ /* 0x004fda0003f86270 */
[----:B------:R-:W-:Y:S01]  /*0de0*/  @!P4 IMAD.MOV R19, RZ, RZ, -R19 ;  /* 0x000000ffff13c224 */ /* 0x000fe200078e0a13 */
[----:B------:R-:W-:-:S04]  /*0df0*/  ISETP.GT.U32.AND P4, PT, R2, R16, PT ;  /* 0x000000100200720c */ /* 0x000fc80003f84070 */
[----:B------:R-:W-:Y:S02]  /*0e00*/  SEL R19, R14, R19, !P1 ;  /* 0x000000130e137207 */ /* 0x000fe40004800000 */
[----:B------:R-:W-:Y:S01]  /*0e10*/  ISETP.GE.AND P1, PT, R22, RZ, PT ;  /* 0x000000ff1600720c */ /* 0x000fe20003f26270 */
[----:B------:R-:W-:-:S06]  /*0e20*/  IMAD.HI.U32 R22, R4, R17, RZ ;  /* 0x0000001104167227 */ /* 0x000fcc00078e00ff */
[----:B------:R-:W-:Y:S01]  /*0e30*/  @!P4 IMAD.IADD R16, R16, 0x1, -R2 ;  /* 0x000000011010c824 */ /* 0x000fe200078e0a02 */
[----:B------:R-:W-:Y:S01]  /*0e40*/  ISETP.GT.U32.AND P4, PT, R2, R28, PT ;  /* 0x0000001c0200720c */ /* 0x000fe20003f84070 */
[----:B------:R-:W-:-:S04]  /*0e50*/  IMAD.MOV R22, RZ, RZ, -R22 ;  /* 0x000000ffff167224 */ /* 0x000fc800078e0a16 */
[----:B------:R-:W-:-:S08]  /*0e60*/  IMAD R13, R2, R22, R17 ;  /* 0x00000016020d7224 */ /* 0x000fd000078e0211 */
[----:B------:R-:W-:Y:S01]  /*0e70*/  @!P4 IMAD.IADD R28, R28, 0x1, -R2 ;  /* 0x000000011c1cc824 */ /* 0x000fe200078e0a02 */
[----:B------:R-:W-:Y:S01]  /*0e80*/  ISETP.GT.U32.AND P4, PT, R2, R13, PT ;  /* 0x0000000d0200720c */ /* 0x000fe20003f84070 */
[----:B------:R-:W-:Y:S01]  /*0e90*/  IMAD.MOV.U32 R21, RZ, RZ, R16 ;  /* 0x000000ffff157224 */ /* 0x000fe200078e0010 */
[----:B------:R-:W-:-:S11]  /*0ea0*/  IABS R16, R10 ;  /* 0x0000000a00107213 */ /* 0x000fd60000000000 */
[----:B------:R-:W-:Y:S01]  /*0eb0*/  @!P4 IMAD.IADD R13, R13, 0x1, -R2 ;  /* 0x000000010d0dc824 */ /* 0x000fe200078e0a02 */
[----:B------:R-:W-:Y:S02]  /*0ec0*/  ISETP.GE.AND P4, PT, R10, RZ, PT ;  /* 0x000000ff0a00720c */ /* 0x000fe40003f86270 */
[----:B------:R-:W-:-:S05]  /*0ed0*/  IABS R10, R9 ;  /* 0x00000009000a7213 */ /* 0x000fca0000000000 */
[----:B------:R-:W-:-:S04]  /*0ee0*/  IMAD.HI.U32 R27, R4, R10, RZ ;  /* 0x0000000a041b7227 */ /* 0x000fc800078e00ff */
[----:B------:R-:W-:-:S04]  /*0ef0*/  IMAD.MOV R27, RZ, RZ, -R27 ;  /* 0x000000ffff1b7224 */ /* 0x000fc800078e0a1b */
[C---:B------:R-:W-:Y:S02]  /*0f00*/  IMAD R10, R2.reuse, R27, R10 ;  /* 0x0000001b020a7224 */ /* 0x040fe400078e020a */
[----:B------:R-:W2:Y:S01]  /*0f10*/  LDL R27, [R1+0x704] ;  /* 0x00070400011b7983 */ /* 0x000ea20000100800 */
[----:B------:R-:W-:-:S05]  /*0f20*/  IMAD R14, R2, R24, R18 ;  /* 0x00000018020e7224 */ /* 0x000fca00078e0212 */
[C---:B------:R-:W-:Y:S01]  /*0f30*/  ISETP.GT.U32.AND P5, PT, R2.reuse, R14, PT ;  /* 0x0000000e0200720c */ /* 0x040fe20003fa4070 */
[----:B------:R-:W-:Y:S02]  /*0f40*/  IMAD.MOV.U32 R18, RZ, RZ, R25 ;  /* 0x000000ffff127224 */ /* 0x000fe400078e0019 */
[----:B------:R-:W-:Y:S01]  /*0f50*/  @!P2 IMAD.MOV R21, RZ, RZ, -R21 ;  /* 0x000000ffff15a224 */ /* 0x000fe200078e0a15 */
[----:B------:R-:W-:Y:S01]  /*0f60*/  ISETP.GT.U32.AND P2, PT, R2, R23, PT ;  /* 0x000000170200720c */ /* 0x000fe20003f44070 */
[----:B------:R-:W-:Y:S01]  /*0f70*/  @!P0 IMAD.MOV R18, RZ, RZ, -R18 ;  /* 0x000000ffff128224 */ /* 0x000fe200078e0a12 */
[----:B------:R-:W-:-:S07]  /*0f80*/  IABS R22, R12 ;  /* 0x0000000c00167213 */ /* 0x000fce0000000000 */
[----:B------:R-:W-:Y:S01]  /*0f90*/  @!P5 IMAD.IADD R14, R14, 0x1, -R2 ;  /* 0x000000010e0ed824 */ /* 0x000fe200078e0a02 */
[----:B------:R-:W-:-:S04]  /*0fa0*/  ISETP.GE.AND P5, PT, R11, RZ, PT ;  /* 0x000000ff0b00720c */ /* 0x000fc80003fa6270 */
[----:B------:R-:W-:Y:S01]  /*0fb0*/  ISETP.GT.U32.AND P0, PT, R2, R14, PT ;  /* 0x0000000e0200720c */ /* 0x000fe20003f04070 */
[----:B------:R-:W-:-:S04]  /*0fc0*/  IMAD.HI.U32 R11, R4, R22, RZ ;  /* 0x00000016040b7227 */ /* 0x000fc800078e00ff */
[----:B------:R-:W-:Y:S02]  /*0fd0*/  IMAD.MOV R11, RZ, RZ, -R11 ;  /* 0x000000ffff0b7224 */ /* 0x000fe400078e0a0b */
[----:B------:R-:W-:Y:S01]  /*0fe0*/  @!P2 IMAD.IADD R23, R23, 0x1, -R2 ;  /* 0x000000011717a824 */ /* 0x000fe200078e0a02 */
[----:B------:R-:W-:Y:S01]  /*0ff0*/  ISETP.GE.AND P2, PT, R12, RZ, PT ;  /* 0x000000ff0c00720c */ /* 0x000fe20003f46270 */
[----:B------:R-:W-:-:S04]  /*1000*/  IMAD R12, R2, R11, R22 ;  /* 0x0000000b020c7224 */ /* 0x000fc800078e0216 */
[----:B------:R-:W-:-:S04]  /*1010*/  @!P0 IMAD.IADD R14, R14, 0x1, -R2 ;  /* 0x000000010e0e8824 */ /* 0x000fc800078e0a02 */
[----:B------:R-:W-:Y:S01]  /*1020*/  @!P6 IMAD.MOV R14, RZ, RZ, -R14 ;  /* 0x000000ffff0ee224 */ /* 0x000fe200078e0a0e */
[----:B------:R-:W-:Y:S01]  /*1030*/  ISETP.GT.U32.AND P6, PT, R2, R12, PT ;  /* 0x0000000c0200720c */ /* 0x000fe20003fc4070 */
[----:B------:R-:W-:-:S12]  /*1040*/  IMAD.MOV.U32 R17, RZ, RZ, R28 ;  /* 0x000000ffff117224 */ /* 0x000fd800078e001c */
[----:B------:R-:W-:-:S05]  /*1050*/  @!P6 IMAD.IADD R12, R12, 0x1, -R2 ;  /* 0x000000010c0ce824 */ /* 0x000fca00078e0a02 */
[C---:B------:R-:W-:Y:S01]  /*1060*/  ISETP.GT.U32.AND P6, PT, R2.reuse, R12, PT ;  /* 0x0000000c0200720c */ /* 0x040fe20003fc4070 */
[----:B------:R-:W-:Y:S01]  /*1070*/  @!P1 IMAD.MOV R17, RZ, RZ, -R17 ;  /* 0x000000ffff119224 */ /* 0x000fe200078e0a11 */
[----:B------:R-:W-:Y:S01]  /*1080*/  ISETP.GT.U32.AND P1, PT, R2, R13, PT ;  /* 0x0000000d0200720c */ /* 0x000fe20003f24070 */
[----:B------:R-:W-:-:S04]  /*1090*/  IMAD.HI.U32 R24, R4, R16, RZ ;  /* 0x0000001004187227 */ /* 0x000fc800078e00ff */
[----:B------:R-:W-:-:S06]  /*10a0*/  IMAD.MOV R24, RZ, RZ, -R24 ;  /* 0x000000ffff187224 */ /* 0x000fcc00078e0a18 */
[----:B------:R-:W-:Y:S01]  /*10b0*/  @!P6 IMAD.IADD R12, R12, 0x1, -R2 ;  /* 0x000000010c0ce824 */ /* 0x000fe200078e0a02 */
[C---:B------:R-:W-:Y:S01]  /*10c0*/  ISETP.GT.U32.AND P6, PT, R2.reuse, R10, PT ;  /* 0x0000000a0200720c */ /* 0x040fe20003fc4070 */
[----:B------:R-:W-:Y:S02]  /*10d0*/  IMAD R11, R2, R24, R16 ;  /* 0x00000018020b7224 */ /* 0x000fe400078e0210 */
[----:B------:R-:W-:Y:S02]  /*10e0*/  IMAD.MOV.U32 R16, RZ, RZ, R23 ;  /* 0x000000ffff107224 */ /* 0x000fe400078e0017 */
[----:B------:R-:W-:Y:S02]  /*10f0*/  @!P1 IMAD.IADD R13, R13, 0x1, -R2 ;  /* 0x000000010d0d9824 */ /* 0x000fe400078e0a02 */
[----:B------:R-:W-:Y:S01]  /*1100*/  @!P3 IMAD.MOV R16, RZ, RZ, -R16 ;  /* 0x000000ffff10b224 */ /* 0x000fe200078e0a10 */
[----:B------:R-:W-:Y:S01]  /*1110*/  ISETP.GE.AND P3, PT, R7, RZ, PT ;  /* 0x000000ff0700720c */ /* 0x000fe20003f66270 */
[----:B------:R-:W-:Y:S01]  /*1120*/  @!P5 IMAD.MOV R13, RZ, RZ, -R13 ;  /* 0x000000ffff0dd224 */ /* 0x000fe200078e0a0d */
[----:B------:R-:W-:-:S02]  /*1130*/  ISETP.GE.AND P0, PT, R9, RZ, PT ;  /* 0x000000ff0900720c */ /* 0x000fc40003f06270 */
[----:B------:R-:W-:Y:S01]  /*1140*/  IABS R7, R7 ;  /* 0x0000000700077213 */ /* 0x000fe20000000000 */
[----:B------:R-:W-:Y:S01]  /*1150*/  @!P6 IMAD.IADD R10, R10, 0x1, -R2 ;  /* 0x000000010a0ae824 */ /* 0x000fe200078e0a02 */
[----:B------:R-:W-:Y:S02]  /*1160*/  IABS R9, R8 ;  /* 0x0000000800097213 */ /* 0x000fe40000000000 */
[----:B------:R-:W-:Y:S02]  /*1170*/  ISETP.GT.U32.AND P5, PT, R2, R11, PT ;  /* 0x0000000b0200720c */ /* 0x000fe40003fa4070 */
[----:B------:R-:W-:Y:S02]  /*1180*/  IABS R25, R5 ;  /* 0x0000000500197213 */ /* 0x000fe40000000000 */
[----:B------:R-:W-:Y:S01]  /*1190*/  ISETP.GE.AND P1, PT, R8, RZ, PT ;  /* 0x000000ff0800720c */ /* 0x000fe20003f26270 */
[----:B------:R-:W-:Y:S01]  /*11a0*/  IMAD.MOV.U32 R8, RZ, RZ, R7 ;  /* 0x000000ffff087224 */ /* 0x000fe200078e0007 */
[----:B------:R-:W-:Y:S01]  /*11b0*/  ISETP.GT.U32.AND P6, PT, R2, R10, PT ;  /* 0x0000000a0200720c */ /* 0x000fe20003fc4070 */
[----:B------:R-:W-:-:S02]  /*11c0*/  IMAD.MOV.U32 R7, RZ, RZ, R9 ;  /* 0x000000ffff077224 */ /* 0x000fc400078e0009 */
[----:B------:R-:W-:-:S04]  /*11d0*/  IMAD.HI.U32 R9, R4, R25, RZ ;  /* 0x0000001904097227 */ /* 0x000fc800078e00ff */
[----:B------:R-:W-:Y:S02]  /*11e0*/  IMAD.MOV R9, RZ, RZ, -R9 ;  /* 0x000000ffff097224 */ /* 0x000fe400078e0a09 */
[----:B------:R-:W-:Y:S02]  /*11f0*/  @!P5 IMAD.IADD R11, R11, 0x1, -R2 ;  /* 0x000000010b0bd824 */ /* 0x000fe400078e0a02 */
[----:B------:R-:W-:-:S04]  /*1200*/  IMAD.HI.U32 R26, R4, R8, RZ ;  /* 0x00000008041a7227 */ /* 0x000fc800078e00ff */
[C---:B------:R-:W-:Y:S01]  /*1210*/  IMAD R25, R2.reuse, R9, R25 ;  /* 0x0000000902197224 */ /* 0x040fe200078e0219 */
[----:B------:R-:W-:Y:S01]  /*1220*/  ISETP.GT.U32.AND P5, PT, R2, R11, PT ;  /* 0x0000000b0200720c */ /* 0x000fe20003fa4070 */
[----:B------:R-:W-:Y:S02]  /*1230*/  IMAD.MOV R26, RZ, RZ, -R26 ;  /* 0x000000ffff1a7224 */ /* 0x000fe400078e0a1a */
[----:B------:R-:W-:Y:S01]  /*1240*/  @!P6 IMAD.IADD R10, R10, 0x1, -R2 ;  /* 0x000000010a0ae824 */ /* 0x000fe200078e0a02 */
[----:B------:R-:W-:Y:S01]  /*1250*/  ISETP.GT.U32.AND P6, PT, R2, R25, PT ;  /* 0x000000190200720c */ /* 0x000fe20003fc4070 */
[----:B------:R-:W-:-:S04]  /*1260*/  IMAD.HI.U32 R23, R4, R7, RZ ;  /* 0x0000000704177227 */ /* 0x000fc800078e00ff */
[C---:B------:R-:W-:Y:S02]  /*1270*/  IMAD R8, R2.reuse, R26, R8 ;  /* 0x0000001a02087224 */ /* 0x040fe400078e0208 */
[----:B------:R-:W-:Y:S02]  /*1280*/  IMAD.MOV R23, RZ, RZ, -R23 ;  /* 0x000000ffff177224 */ /* 0x000fe400078e0a17 */
[----:B------:R-:W-:Y:S01]  /*1290*/  @!P2 IMAD.MOV R12, RZ, RZ, -R12 ;  /* 0x000000ffff0ca224 */ /* 0x000fe200078e0a0c */
[C---:B------:R-:W-:Y:S01]  /*12a0*/  ISETP.GT.U32.AND P2, PT, R2.reuse, R8, PT ;  /* 0x000000080200720c */ /* 0x040fe20003f44070 */
[C---:B------:R-:W-:Y:S01]  /*12b0*/  IMAD R7, R2.reuse, R23, R7 ;  /* 0x0000001702077224 */ /* 0x040fe200078e0207 */
[----:B------:R-:W-:Y:S01]  /*12c0*/  IABS R24, R6 ;  /* 0x0000000600187213 */ /* 0x000fe20000000000 */
[--C-:B------:R-:W-:Y:S01]  /*12d0*/  @!P5 IMAD.IADD R11, R11, 0x1, -R2.reuse ;  /* 0x000000010b0bd824 */ /* 0x100fe200078e0a02 */
[----:B---3--:R-:W-:Y:S01]  /*12e0*/  IABS R23, R3 ;  /* 0x0000000300177213 */ /* 0x008fe20000000000 */
[----:B------:R-:W-:Y:S01]  /*12f0*/  @!P6 IMAD.IADD R25, R25, 0x1, -R2 ;  /* 0x000000011919e824 */ /* 0x000fe200078e0a02 */
[----:B------:R-:W-:Y:S01]  /*1300*/  ISETP.GT.U32.AND P5, PT, R2, R7, PT ;  /* 0x000000070200720c */ /* 0x000fe20003fa4070 */
[----:B------:R-:W-:-:S03]  /*1310*/  IMAD.HI.U32 R22, R4, R24, RZ ;  /* 0x0000001804167227 */ /* 0x000fc600078e00ff */
[----:B------:R-:W-:Y:S01]  /*1320*/  ISETP.GT.U32.AND P6, PT, R2, R25, PT ;  /* 0x000000190200720c */ /* 0x000fe20003fc4070 */
[----:B------:R-:W-:-:S04]  /*1330*/  IMAD.HI.U32 R9, R4, R23, RZ ;  /* 0x0000001704097227 */ /* 0x000fc800078e00ff */
[----:B------:R-:W-:Y:S02]  /*1340*/  @!P2 IMAD.IADD R8, R8, 0x1, -R2 ;  /* 0x000000010808a824 */ /* 0x000fe400078e0a02 */
[----:B------:R-:W-:Y:S02]  /*1350*/  IMAD.MOV R22, RZ, RZ, -R22 ;  /* 0x000000ffff167224 */ /* 0x000fe400078e0a16 */
[----:B------:R-:W-:Y:S01]  /*1360*/  IMAD.MOV R9, RZ, RZ, -R9 ;  /* 0x000000ffff097224 */ /* 0x000fe200078e0a09 */
[C---:B------:R-:W-:Y:S01]  /*1370*/  ISETP.GT.U32.AND P2, PT, R2.reuse, R8, PT ;  /* 0x000000080200720c */ /* 0x040fe20003f44070 */
[C---:B------:R-:W-:Y:S01]  /*1380*/  IMAD R24, R2.reuse, R22, R24 ;  /* 0x0000001602187224 */ /* 0x040fe200078e0218 */
[----:B------:R-:W-:Y:S01]  /*1390*/  IABS R22, R0 ;  /* 0x0000000000167213 */ /* 0x000fe20000000000 */
[----:B------:R-:W-:Y:S02]  /*13a0*/  @!P5 IMAD.IADD R7, R7, 0x1, -R2 ;  /* 0x000000010707d824 */ /* 0x000fe400078e0a02 */
[----:B------:R-:W-:-:S02]  /*13b0*/  IMAD R23, R2, R9, R23 ;  /* 0x0000000902177224 */ /* 0x000fc400078e0217 */
[----:B------:R-:W-:Y:S01]  /*13c0*/  @!P6 IMAD.IADD R25, R25, 0x1, -R2 ;  /* 0x000000011919e824 */ /* 0x000fe200078e0a02 */
[----:B------:R-:W-:Y:S01]  /*13d0*/  ISETP.GT.U32.AND P5, PT, R2, R7, PT ;  /* 0x000000070200720c */ /* 0x000fe20003fa4070 */
[----:B------:R-:W-:Y:S01]  /*13e0*/  IMAD.HI.U32 R26, R4, R22, RZ ;  /* 0x00000016041a7227 */ /* 0x000fe200078e00ff */
[----:B------:R-:W-:Y:S01]  /*13f0*/  ISETP.GT.U32.AND P6, PT, R2, R23, PT ;  /* 0x000000170200720c */ /* 0x000fe20003fc4070 */
[----:B------:R-:W0:Y:S01]  /*1400*/  S2R R29, SR_TID.X ;  /* 0x00000000001d7919 */ /* 0x000e220000002100 */
[----:B------:R-:W1:Y:S01]  /*1410*/  LDC R9, c[0x0][0x230] ;  /* 0x00008c00ff097b82 */ /* 0x000e620000000800 */
[----:B------:R-:W-:Y:S02]  /*1420*/  IMAD.MOV R26, RZ, RZ, -R26 ;  /* 0x000000ffff1a7224 */ /* 0x000fe400078e0a1a */
[----:B------:R-:W-:Y:S01]  /*1430*/  @!P2 IMAD.IADD R8, R8, 0x1, -R2 ;  /* 0x000000010808a824 */ /* 0x000fe200078e0a02 */
[C---:B------:R-:W-:Y:S01]  /*1440*/  ISETP.GT.U32.AND P2, PT, R2.reuse, R24, PT ;  /* 0x000000180200720c */ /* 0x040fe20003f44070 */
[----:B------:R-:W-:-:S04]  /*1450*/  IMAD R22, R2, R26, R22 ;  /* 0x0000001a02167224 */ /* 0x000fc800078e0216 */
[--C-:B------:R-:W-:Y:S01]  /*1460*/  @!P5 IMAD.IADD R7, R7, 0x1, -R2.reuse ;  /* 0x000000010707d824 */ /* 0x100fe200078e0a02 */
[----:B------:R-:W-:Y:S01]  /*1470*/  ISETP.GT.U32.AND P5, PT, R2, R22, PT ;  /* 0x000000160200720c */ /* 0x000fe20003fa4070 */
[----:B------:R-:W-:-:S05]  /*1480*/  @!P6 IMAD.IADD R23, R23, 0x1, -R2 ;  /* 0x000000011717e824 */ /* 0x000fca00078e0a02 */
[----:B------:R-:W-:Y:S01]  /*1490*/  ISETP.GT.U32.AND P6, PT, R2, R23, PT ;  /* 0x000000170200720c */ /* 0x000fe20003fc4070 */
[----:B------:R-:W-:Y:S01]  /*14a0*/  @!P2 IMAD.IADD R24, R24, 0x1, -R2 ;  /* 0x000000011818a824 */ /* 0x000fe200078e0a02 */
[----:B------:R-:W-:-:S05]  /*14b0*/  ISETP.GE.AND P2, PT, R5, RZ, PT ;  /* 0x000000ff0500720c */ /* 0x000fca0003f46270 */
[----:B------:R-:W-:-:S05]  /*14c0*/  @!P5 IMAD.IADD R22, R22, 0x1, -R2 ;  /* 0x000000011616d824 */ /* 0x000fca00078e0a02 */
[C---:B------:R-:W-:Y:S01]  /*14d0*/  ISETP.GT.U32.AND P5, PT, R2.reuse, R22, PT ;  /* 0x000000160200720c */ /* 0x040fe20003fa4070 */
[----:B------:R-:W-:Y:S02]  /*14e0*/  @!P6 IMAD.IADD R23, R23, 0x1, -R2 ;  /* 0x000000011717e824 */ /* 0x000fe400078e0a02 */
[----:B------:R-:W-:Y:S01]  /*14f0*/  @!P4 IMAD.MOV R11, RZ, RZ, -R11 ;  /* 0x000000ffff0bc224 */ /* 0x000fe200078e0a0b */
[----:B------:R-:W-:Y:S01]  /*1500*/  ISETP.GT.U32.AND P4, PT, R2, R24, PT ;  /* 0x000000180200720c */ /* 0x000fe20003f84070 */
[----:B------:R-:W-:Y:S01]  /*1510*/  @!P0 IMAD.MOV R10, RZ, RZ, -R10 ;  /* 0x000000ffff0a8224 */ /* 0x000fe200078e0a0a */
[----:B------:R-:W-:Y:S02]  /*1520*/  ISETP.GE.AND P0, PT, R0, RZ, PT ;  /* 0x000000ff0000720c */ /* 0x000fe40003f06270 */
[----:B0-----:R-:W-:-:S05]  /*1530*/  LOP3.LUT R0, R29, 0x3, RZ, 0xc0, !PT ;  /* 0x000000031d007812 */ /* 0x001fca00078ec0ff */
[--C-:B------:R-:W-:Y:S01]  /*1540*/  @!P5 IMAD.IADD R22, R22, 0x1, -R2.reuse ;  /* 0x000000011616d824 */ /* 0x100fe200078e0a02 */
[----:B------:R-:W-:Y:S02]  /*1550*/  ISETP.GE.AND P5, PT, R3, RZ, PT ;  /* 0x000000ff0300720c */ /* 0x000fe40003fa6270 */
[----:B------:R-:W-:Y:S01]  /*1560*/  SHF.R.U32.HI R3, RZ, 0x2, R29 ;  /* 0x00000002ff037819 */ /* 0x000fe2000001161d */
[----:B------:R-:W-:Y:S01]  /*1570*/  @!P4 IMAD.IADD R24, R24, 0x1, -R2 ;  /* 0x000000011818c824 */ /* 0x000fe200078e0a02 */
[----:B------:R-:W-:Y:S01]  /*1580*/  ISETP.GE.AND P4, PT, R6, RZ, PT ;  /* 0x000000ff0600720c */ /* 0x000fe20003f86270 */
[----:B------:R-:W-:Y:S01]  /*1590*/  IMAD R0, R0, 0x220, RZ ;  /* 0x0000022000007824 */ /* 0x000fe200078e02ff */
[----:B------:R-:W-:Y:S01]  /*15a0*/  SGXT.U32 R3, R3, 0x3 ;  /* 0x000000030303781a */ /* 0x000fe20000000000 */
[----:B------:R-:W-:-:S03]  /*15b0*/  IMAD.SHL.U32 R6, R29, 0x8, RZ ;  /* 0x000000081d067824 */ /* 0x000fc600078e00ff */
[----:B------:R-:W-:Y:S01]  /*15c0*/  LOP3.LUT R0, R0, R3, RZ, 0xfc, !PT ;  /* 0x0000000300007212 */ /* 0x000fe200078efcff */
[----:B------:R-:W-:Y:S02]  /*15d0*/  IMAD.SHL.U32 R3, R29, 0x2, RZ ;  /* 0x000000021d037824 */ /* 0x000fe400078e00ff */
[----:B------:R-:W-:Y:S02]  /*15e0*/  @!P3 IMAD.MOV R8, RZ, RZ, -R8 ;  /* 0x000000ffff08b224 */ /* 0x000fe400078e0a08 */
[----:B------:R-:W-:Y:S01]  /*15f0*/  @!P1 IMAD.MOV R7, RZ, RZ, -R7 ;  /* 0x000000ffff079224 */ /* 0x000fe200078e0a07 */
[----:B------:R-:W-:Y:S01]  /*1600*/  ISETP.NE.AND P1, PT, R15, RZ, PT ;  /* 0x000000ff0f00720c */ /* 0x000fe20003f25270 */
[----:B-1----:R-:W-:Y:S01]  /*1610*/  VIADD R9, R9, 0x3f ;  /* 0x0000003f09097836 */ /* 0x002fe20000000000 */
[----:B------:R-:W-:Y:S01]  /*1620*/  LOP3.LUT R15, RZ, R15, RZ, 0x33, !PT ;  /* 0x0000000fff0f7212 */ /* 0x000fe200078e33ff */
[----:B------:R0:W-:Y:S03]  /*1630*/  STL [R1+0x754], R6 ;  /* 0x0007540601007387 */ /* 0x0001e60000100800 */
[----:B------:R-:W-:-:S02]  /*1640*/  SEL R21, R15, R21, !P1 ;  /* 0x000000150f157207 */ /* 0x000fc40004800000 */
[----:B------:R-:W-:Y:S02]  /*1650*/  SHF.R.S32.HI R28, RZ, 0x1f, R9 ;  /* 0x0000001fff1c7819 */ /* 0x000fe40000011409 */
[C---:B------:R-:W-:Y:S02]  /*1660*/  SEL R18, R15.reuse, R18, !P1 ;  /* 0x000000120f127207 */ /* 0x040fe40004800000 */
[C---:B------:R-:W-:Y:S02]  /*1670*/  SEL R17, R15.reuse, R17, !P1 ;  /* 0x000000110f117207 */ /* 0x040fe40004800000 */
[----:B------:R-:W-:Y:S01]  /*1680*/  LEA.HI R28, R28, R9, RZ, 0x6 ;  /* 0x000000091c1c7211 */ /* 0x000fe200078f30ff */
[----:B------:R-:W-:Y:S01]  /*1690*/  IMAD R18, R18, UR59, RZ ;  /* 0x0000003b12127c24 */ /* 0x000fe2000f8e02ff */
[----:B------:R-:W-:Y:S01]  /*16a0*/  SEL R16, R15, R16, !P1 ;  /* 0x000000100f107207 */ /* 0x000fe20004800000 */
[----:B------:R-:W-:Y:S01]  /*16b0*/  IMAD R17, R17, UR59, RZ ;  /* 0x0000003b11117c24 */ /* 0x000fe2000f8e02ff */
[----:B------:R-:W-:-:S02]  /*16c0*/  SEL R14, R15, R14, !P1 ;  /* 0x0000000e0f0e7207 */ /* 0x000fc40004800000 */
[C---:B------:R-:W-:Y:S02]  /*16d0*/  SEL R13, R15.reuse, R13, !P1 ;  /* 0x0000000d0f0d7207 */ /* 0x040fe40004800000 */
[----:B------:R-:W-:Y:S02]  /*16e0*/  SEL R12, R15, R12, !P1 ;  /* 0x0000000c0f0c7207 */ /* 0x000fe40004800000 */
[----:B--2---:R-:W-:-:S05]  /*16f0*/  IABS R26, R27 ;  /* 0x0000001b001a7213 */ /* 0x004fca0000000000 */
[----:B------:R-:W-:-:S04]  /*1700*/  IMAD.HI.U32 R4, R4, R26, RZ ;  /* 0x0000001a04047227 */ /* 0x000fc800078e00ff */
[----:B------:R-:W-:-:S04]  /*1710*/  IMAD.MOV R5, RZ, RZ, -R4 ;  /* 0x000000ffff057224 */ /* 0x000fc800078e0a04 */
[----:B------:R-:W-:-:S05]  /*1720*/  IMAD R26, R2, R5, R26 ;  /* 0x00000005021a7224 */ /* 0x000fca00078e021a */
[----:B------:R-:W-:Y:S01]  /*1730*/  ISETP.GT.U32.AND P6, PT, R2, R26, PT ;  /* 0x0000001a0200720c */ /* 0x000fe20003fc4070 */
[----:B------:R-:W-:-:S05]  /*1740*/  IMAD.SHL.U32 R4, R29, 0x40, RZ ;  /* 0x000000401d047824 */ /* 0x000fca00078e00ff */
[----:B------:R-:W-:-:S07]  /*1750*/  LOP3.LUT R4, R4, 0x1c0, RZ, 0xc0, !PT ;  /* 0x000001c004047812 */ /* 0x000fce00078ec0ff */
[----:B------:R-:W-:-:S05]  /*1760*/  @!P6 IMAD.IADD R26, R26, 0x1, -R2 ;  /* 0x000000011a1ae824 */ /* 0x000fca00078e0a02 */
[----:B------:R-:W-:Y:S02]  /*1770*/  ISETP.GT.U32.AND P6, PT, R2, R26, PT ;  /* 0x0000001a0200720c */ /* 0x000fe40003fc4070 */
[----:B------:R-:W-:Y:S02]  /*1780*/  LOP3.LUT R4, R4, 0x30, R6, 0xf8, !PT ;  /* 0x0000003004047812 */ /* 0x000fe400078ef806 */
[----:B------:R-:W-:Y:S02]  /*1790*/  ISETP.GE.AND P3, PT, R27, RZ, PT ;  /* 0x000000ff1b00720c */ /* 0x000fe40003f66270 */
[----:B------:R-:W-:Y:S02]  /*17a0*/  LOP3.LUT R3, R4, 0x30, R3, 0x78, !PT ;  /* 0x0000003004037812 */ /* 0x000fe400078e7803 */
[----:B------:R-:W-:Y:S02]  /*17b0*/  SHF.R.U32.HI R5, RZ, 0x1, R29 ;  /* 0x00000001ff057819 */ /* 0x000fe4000001161d */
[----:B------:R-:W-:Y:S01]  /*17c0*/  LOP3.LUT R29, R29, 0x3f, RZ, 0xc0, !PT ;  /* 0x0000003f1d1d7812 */ /* 0x000fe200078ec0ff */
[----:B------:R1:W-:Y:S02]  /*17d0*/  STL [R1+0x714], R3 ;  /* 0x0007140301007387 */ /* 0x0003e40000100800 */
[----:B------:R-:W-:Y:S01]  /*17e0*/  @!P6 IMAD.IADD R26, R26, 0x1, -R2 ;  /* 0x000000011a1ae824 */ /* 0x000fe200078e0a02 */
[----:B------:R-:W-:Y:S01]  /*17f0*/  LOP3.LUT R0, R0, 0x10, R5, 0xf8, !PT ;  /* 0x0000001000007812 */ /* 0x000fe200078ef805 */
[----:B0-----:R-:W-:-:S02]  /*1800*/  IMAD.MOV.U32 R6, RZ, RZ, R25 ;  /* 0x000000ffff067224 */ /* 0x001fc400078e0019 */
[----:B------:R-:W-:Y:S02]  /*1810*/  IMAD.MOV.U32 R5, RZ, RZ, R24 ;  /* 0x000000ffff057224 */ /* 0x000fe400078e0018 */
[----:B------:R-:W-:Y:S02]  /*1820*/  IMAD.MOV.U32 R4, RZ, RZ, R22 ;  /* 0x000000ffff047224 */ /* 0x000fe400078e0016 */
[----:B-1----:R-:W-:Y:S02]  /*1830*/  IMAD.MOV.U32 R3, RZ, RZ, R23 ;  /* 0x000000ffff037224 */ /* 0x002fe400078e0017 */
[----:B------:R-:W-:Y:S02]  /*1840*/  IMAD.MOV.U32 R2, RZ, RZ, R26 ;  /* 0x000000ffff027224 */ /* 0x000fe400078e001a */
[----:B------:R-:W-:Y:S02]  /*1850*/  IMAD R27, R29, UR49, RZ ;  /* 0x000000311d1b7c24 */ /* 0x000fe4000f8e02ff */
[----:B------:R-:W-:-:S02]  /*1860*/  @!P2 IMAD.MOV R6, RZ, RZ, -R6 ;  /* 0x000000ffff06a224 */ /* 0x000fc400078e0a06 */
[----:B------:R-:W-:Y:S02]  /*1870*/  @!P4 IMAD.MOV R5, RZ, RZ, -R5 ;  /* 0x000000ffff05c224 */ /* 0x000fe400078e0a05 */
[----:B------:R-:W-:Y:S02]  /*1880*/  @!P0 IMAD.MOV R4, RZ, RZ, -R4 ;  /* 0x000000ffff048224 */ /* 0x000fe400078e0a04 */
[----:B------:R-:W-:Y:S02]  /*1890*/  @!P5 IMAD.MOV R3, RZ, RZ, -R3 ;  /* 0x000000ffff03d224 */ /* 0x000fe400078e0a03 */
[----:B------:R-:W-:Y:S02]  /*18a0*/  @!P3 IMAD.MOV R2, RZ, RZ, -R2 ;  /* 0x000000ffff02b224 */ /* 0x000fe400078e0a02 */
[----:B------:R-:W-:Y:S01]  /*18b0*/  IMAD R22, R19, UR58, RZ ;  /* 0x0000003a13167c24 */ /* 0x000fe2000f8e02ff */
[----:B------:R-:W-:Y:S01]  /*18c0*/  IADD3 R9, P6, R27, UR8, RZ ;  /* 0x000000081b097c10 */ /* 0x000fe2000ffde0ff */
[----:B------:R-:W-:Y:S01]  /*18d0*/  IMAD R19, R21, UR59, RZ ;  /* 0x0000003b15137c24 */ /* 0x000fe2000f8e02ff */
[----:B------:R-:W-:-:S02]  /*18e0*/  SEL R11, R15, R11, !P1 ;  /* 0x0000000b0f0b7207 */ /* 0x000fc40004800000 */
[C---:B------:R-:W-:Y:S02]  /*18f0*/  SEL R10, R15.reuse, R10, !P1 ;  /* 0x0000000a0f0a7207 */ /* 0x040fe40004800000 */
[C---:B------:R-:W-:Y:S02]  /*1900*/  SEL R8, R15.reuse, R8, !P1 ;  /* 0x000000080f087207 */ /* 0x040fe40004800000 */
[C---:B------:R-:W-:Y:S02]  /*1910*/  SEL R7, R15.reuse, R7, !P1 ;  /* 0x000000070f077207 */ /* 0x040fe40004800000 */
[C---:B------:R-:W-:Y:S02]  /*1920*/  SEL R6, R15.reuse, R6, !P1 ;  /* 0x000000060f067207 */ /* 0x040fe40004800000 */
[C---:B------:R-:W-:Y:S02]  /*1930*/  SEL R5, R15.reuse, R5, !P1 ;  /* 0x000000050f057207 */ /* 0x040fe40004800000 */
[----:B------:R-:W-:-:S02]  /*1940*/  SEL R4, R15, R4, !P1 ;  /* 0x000000040f047207 */ /* 0x000fc40004800000 */
[C---:B------:R-:W-:Y:S02]  /*1950*/  SEL R3, R15.reuse, R3, !P1 ;  /* 0x000000030f037207 */ /* 0x040fe40004800000 */
[----:B------:R-:W-:Y:S01]  /*1960*/  SEL R15, R15, R2, !P1 ;  /* 0x000000020f0f7207 */ /* 0x000fe20004800000 */
[----:B------:R-:W-:Y:S01]  /*1970*/  IMAD R16, R16, UR59, RZ ;  /* 0x0000003b10107c24 */ /* 0x000fe2000f8e02ff */
[-C--:B------:R-:W-:Y:S01]  /*1980*/  IADD3 R24, P1, R19, R9.reuse, RZ ;  /* 0x0000000913187210 */ /* 0x080fe20007f3e0ff */
[----:B------:R-:W-:Y:S01]  /*1990*/  IMAD R14, R14, UR59, RZ ;  /* 0x0000003b0e0e7c24 */ /* 0x000fe2000f8e02ff */
[-C--:B------:R-:W-:Y:S01]  /*19a0*/  IADD3 R23, P2, R18, R9.reuse, RZ ;  /* 0x0000000912177210 */ /* 0x080fe20007f5e0ff */
[----:B------:R-:W-:Y:S01]  /*19b0*/  IMAD R13, R13, UR59, RZ ;  /* 0x0000003b0d0d7c24 */ /* 0x000fe2000f8e02ff */
[----:B------:R-:W-:Y:S01]  /*19c0*/  IADD3 R21, P3, R17, R9, RZ ;  /* 0x0000000911157210 */ /* 0x000fe20007f7e0ff */
[----:B------:R0:W-:Y:S01]  /*19d0*/  STL [R1+0x298], R24 ;  /* 0x0002981801007387 */ /* 0x0001e20000100800 */
[----:B------:R-:W-:Y:S01]  /*19e0*/  LEA.HI.X.SX32 R2, R27, UR9, 0x1, P6 ;  /* 0x000000091b027c11 */ /* 0x000fe2000b0f0eff */
[----:B------:R-:W-:-:S02]  /*19f0*/  IMAD R12, R12, UR59, RZ ;  /* 0x0000003b0c0c7c24 */ /* 0x000fc4000f8e02ff */
[----:B------:R1:W-:Y:S01]  /*1a00*/  STL [R1+0x2a0], R23 ;  /* 0x0002a01701007387 */ /* 0x0003e20000100800 */
[----:B------:R-:W-:-:S03]  /*1a10*/  IMAD R11, R11, UR59, RZ ;  /* 0x0000003b0b0b7c24 */ /* 0x000fc6000f8e02ff */
[----:B------:R2:W-:Y:S01]  /*1a20*/  STL [R1+0x2a8], R21 ;  /* 0x0002a81501007387 */ /* 0x0005e20000100800 */
[-C--:B0-----:R-:W-:Y:S02]  /*1a30*/  IADD3 R24, P4, R16, R9.reuse, RZ ;  /* 0x0000000910187210 */ /* 0x081fe40007f9e0ff */
[-C--:B-1----:R-:W-:Y:S01]  /*1a40*/  IADD3 R23, P5, R14, R9.reuse, RZ ;  /* 0x000000090e177210 */ /* 0x082fe20007fbe0ff */
[----:B------:R-:W-:Y:S01]  /*1a50*/  IMAD R10, R10, UR59, RZ ;  /* 0x0000003b0a0a7c24 */ /* 0x000fe2000f8e02ff */
[----:B--2---:R-:W-:Y:S01]  /*1a60*/  IADD3 R21, P6, R13, R9, RZ ;  /* 0x000000090d157210 */ /* 0x004fe20007fde0ff */
[----:B------:R0:W-:Y:S04]  /*1a70*/  STL [R1+0x2b0], R24 ;  /* 0x0002b01801007387 */ /* 0x0001e80000100800 */
[----:B------:R1:W-:Y:S01]  /*1a80*/  STL [R1+0x2b8], R23 ;  /* 0x0002b81701007387 */ /* 0x0003e20000100800 */
[----:B------:R-:W-:-:S03]  /*1a90*/  IMAD R8, R8, UR59, RZ ;  /* 0x0000003b08087c24 */ /* 0x000fc6000f8e02ff */
[----:B------:R2:W-:Y:S01]  /*1aa0*/  STL [R1+0x2c0], R21 ;  /* 0x0002c01501007387 */ /* 0x0005e20000100800 */
[-C--:B0-----:R-:W-:Y:S02]  /*1ab0*/  IADD3 R24, P0, R12, R9.reuse, RZ ;  /* 0x000000090c187210 */ /* 0x081fe40007f1e0ff */
[-C--:B-1----:R-:W-:Y:S02]  /*1ac0*/  LEA.HI.X.SX32 R23, R19, R2.reuse, 0x1, P1 ;  /* 0x0000000213177211 */ /* 0x082fe400008f0eff */
[-C--:B------:R-:W-:Y:S02]  /*1ad0*/  LEA.HI.X.SX32 R19, R18, R2.reuse, 0x1, P2 ;  /* 0x0000000212137211 */ /* 0x080fe400010f0eff */
[-C--:B--2---:R-:W-:Y:S01]  /*1ae0*/  IADD3 R21, P1, R11, R9.reuse, RZ ;  /* 0x000000090b157210 */ /* 0x084fe20007f3e0ff */
[----:B------:R-:W-:Y:S01]  /*1af0*/  STL [R1+0x2c8], R24 ;  /* 0x0002c81801007387 */ /* 0x000fe20000100800 */
[----:B------:R-:W-:Y:S01]  /*1b00*/  IADD3 R18, P2, R10, R9, RZ ;  /* 0x000000090a127210 */ /* 0x000fe20007f5e0ff */
[----:B------:R-:W-:Y:S01]  /*1b10*/  IMAD R7, R7, UR59, RZ ;  /* 0x0000003b07077c24 */ /* 0x000fe2000f8e02ff */
[----:B------:R-:W-:Y:S01]  /*1b20*/  LEA.HI.X.SX32 R17, R17, R2, 0x1, P3 ;  /* 0x0000000211117211 */ /* 0x000fe200018f0eff */
[----:B------:R-:W-:Y:S01]  /*1b30*/  STL [R1+0x294], R23 ;  /* 0x0002941701007387 */ /* 0x000fe20000100800 */
[----:B------:R-:W-:-:S03]  /*1b40*/  IMAD R6, R6, UR59, RZ ;  /* 0x0000003b06067c24 */ /* 0x000fc6000f8e02ff */
[----:B------:R-:W-:Y:S04]  /*1b50*/  STL [R1+0x2d0], R21 ;  /* 0x0002d01501007387 */ /* 0x000fe80000100800 */
        /* <DEDUP_REMOVED lines=14> */
[----:B------:R-:W-:Y:S01]  /*1c40*/  STL [R1+0x6ec], R17 ;  /* 0x0006ec1101007387 */ /* 0x000fe20000100800 */
[----:B------:R-:W-:-:S03]  /*1c50*/  IMAD R15, R15, UR59, RZ ;  /* 0x0000003b0f0f7c24 */ /* 0x000fc6000f8e02ff */
[----:B------:R0:W-:Y:S04]  /*1c60*/  STL [R1+0x2b4], R16 ;  /* 0x0002b41001007387 */ /* 0x0001e80000100800 */
[----:B------:R1:W-:Y:S04]  /*1c70*/  STL [R1+0x700], R14 ;  /* 0x0007000e01007387 */ /* 0x0003e80000100800 */
[----:B------:R2:W-:Y:S01]  /*1c80*/  STL [R1+0x2bc], R13 ;  /* 0x0002bc0d01007387 */ /* 0x0005e20000100800 */
[----:B0-----:R-:W-:Y:S02]  /*1c90*/  IADD3 R16, P6, R5, R9, RZ ;  /* 0x0000000905107210 */ /* 0x001fe40007fde0ff */
[----:B-1----:R-:W-:-:S02]  /*1ca0*/  LEA.HI.X.SX32 R14, R12, R2, 0x1, P0 ;  /* 0x000000020c0e7211 */ /* 0x002fc400000f0eff */
[-C--:B------:R-:W-:Y:S02]  /*1cb0*/  LEA.HI.X.SX32 R12, R11, R2.reuse, 0x1, P1 ;  /* 0x000000020b0c7211 */ /* 0x080fe400008f0eff */
[-C--:B--2---:R-:W-:Y:S01]  /*1cc0*/  IADD3 R13, P0, R4, R9.reuse, RZ ;  /* 0x00000009040d7210 */ /* 0x084fe20007f1e0ff */
[----:B------:R-:W-:Y:S01]  /*1cd0*/  STL [R1+0x6fc], R16 ;  /* 0x0006fc1001007387 */ /* 0x000fe20000100800 */
[-C--:B------:R-:W-:Y:S01]  /*1ce0*/  IADD3 R11, P1, R3, R9.reuse, RZ ;  /* 0x00000009030b7210 */ /* 0x080fe20007f3e0ff */
[----:B------:R-:W-:Y:S01]  /*1cf0*/  IMAD R20, R20, UR58, RZ ;  /* 0x0000003a14147c24 */ /* 0x000fe2000f8e02ff */
[-C--:B------:R-:W-:Y:S01]  /*1d00*/  LEA.HI.X.SX32 R10, R10, R2.reuse, 0x1, P2 ;  /* 0x000000020a0a7211 */ /* 0x080fe200010f0eff */
[----:B------:R-:W-:Y:S01]  /*1d10*/  STL [R1+0x2c4], R14 ;  /* 0x0002c40e01007387 */ /* 0x000fe20000100800 */
[----:B------:R-:W-:Y:S02]  /*1d20*/  IADD3 R9, P2, R15, R9, RZ ;  /* 0x000000090f097210 */ /* 0x000fe40007f5e0ff */
[-C--:B------:R-:W-:Y:S01]  /*1d30*/  LEA.HI.X.SX32 R8, R8, R2.reuse, 0x1, P3 ;  /* 0x0000000208087211 */ /* 0x080fe200018f0eff */
[----:B------:R0:W-:Y:S01]  /*1d40*/  STL [R1+0x6f8], R13 ;  /* 0x0006f80d01007387 */ /* 0x0001e20000100800 */
[----:B------:R-:W-:-:S03]  /*1d50*/  LEA.HI.X.SX32 R7, R7, R2, 0x1, P4 ;  /* 0x0000000207077211 */ /* 0x000fc600020f0eff */
[----:B------:R1:W-:Y:S01]  /*1d60*/  STL [R1+0x2cc], R12 ;  /* 0x0002cc0c01007387 */ /* 0x0003e20000100800 */
[----:B------:R-:W-:-:S03]  /*1d70*/  LEA.HI.X.SX32 R6, R6, R2, 0x1, P5 ;  /* 0x0000000206067211 */ /* 0x000fc600028f0eff */
[----:B------:R-:W-:Y:S01]  /*1d80*/  STL [R1+0x6f4], R11 ;  /* 0x0006f40b01007387 */ /* 0x000fe20000100800 */
[----:B------:R-:W-:Y:S02]  /*1d90*/  LEA.HI.X.SX32 R5, R5, R2, 0x1, P6 ;  /* 0x0000000205057211 */ /* 0x000fe400030f0eff */
[----:B0-----:R-:W-:Y:S01]  /*1da0*/  IADD3 R13, P4, R20, UR10, RZ ;  /* 0x0000000a140d7c10 */ /* 0x001fe2000ff9e0ff */
[----:B------:R-:W-:Y:S01]  /*1db0*/  STL [R1+0x2d4], R10 ;  /* 0x0002d40a01007387 */ /* 0x000fe20000100800 */
[----:B-1----:R-:W-:-:S03]  /*1dc0*/  IADD3 R12, P3, R22, UR10, RZ ;  /* 0x0000000a160c7c10 */ /* 0x002fc6000ff7e0ff */
[----:B------:R-:W-:Y:S01]  /*1dd0*/  STL [R1+0x6f0], R9 ;  /* 0x0006f00901007387 */ /* 0x000fe20000100800 */
[----:B------:R-:W-:-:S03]  /*1de0*/  LEA.HI.X.SX32 R4, R4, R2, 0x1, P0 ;  /* 0x0000000204047211 */ /* 0x000fc600000f0eff */
[----:B------:R-:W-:Y:S01]  /*1df0*/  STL [R1+0x2dc], R8 ;  /* 0x0002dc0801007387 */ /* 0x000fe20000100800 */
[----:B------:R-:W-:-:S03]  /*1e00*/  LEA.HI.X.SX32 R3, R3, R2, 0x1, P1 ;  /* 0x0000000203037211 */ /* 0x000fc600008f0eff */
[----:B------:R-:W-:Y:S01]  /*1e10*/  STL [R1+0x2e4], R7 ;  /* 0x0002e40701007387 */ /* 0x000fe20000100800 */
[----:B------:R-:W-:-:S03]  /*1e20*/  UIMAD UR41, UR19, 0x3f, URZ ;  /* 0x0000003f132978a4 */ /* 0x000fc6000f8e023f */
[----:B------:R-:W-:Y:S01]  /*1e30*/  STL [R1+0x18c], R12 ;  /* 0x00018c0c01007387 */ /* 0x000fe20000100800 */
[----:B------:R-:W-:-:S03]  /*1e40*/  LEA.HI.X.SX32 R2, R15, R2, 0x1, P2 ;  /* 0x000000020f027211 */ /* 0x000fc600010f0eff */
[----:B------:R-:W-:Y:S04]  /*1e50*/  STL [R1+0x2e8], R6 ;  /* 0x0002e80601007387 */ /* 0x000fe80000100800 */
[----:B------:R-:W-:Y:S04]  /*1e60*/  STL [R1+0x194], R13 ;  /* 0x0001940d01007387 */ /* 0x000fe80000100800 */
[----:B------:R0:W-:Y:S04]  /*1e70*/  STL [R1+0x2ec], R5 ;  /* 0x0002ec0501007387 */ /* 0x0001e80000100800 */
[----:B------:R1:W-:Y:S01]  /*1e80*/  STL [R1+0x2f0], R4 ;  /* 0x0002f00401007387 */ /* 0x0003e20000100800 */
[----:B------:R-:W-:-:S03]  /*1e90*/  USHF.R.S32.HI UR61, URZ, 0x1f, UR41 ;  /* 0x0000001f3f3d7899 */ /* 0x000fc60008011429 */
[----:B------:R2:W-:Y:S01]  /*1ea0*/  STL [R1+0x2f4], R3 ;  /* 0x0002f40301007387 */ /* 0x0005e20000100800 */
[----:B0-----:R-:W-:-:S03]  /*1eb0*/  IADD3 R5, P0, R13, UR41, RZ ;  /* 0x000000290d057c10 */ /* 0x001fc6000ff1e0ff */
[----:B------:R0:W-:Y:S01]  /*1ec0*/  STL [R1+0x2f8], R2 ;  /* 0x0002f80201007387 */ /* 0x0001e20000100800 */
[----:B-1----:R-:W-:Y:S02]  /*1ed0*/  LEA.HI.X.SX32 R4, R20, UR11, 0x1, P4 ;  /* 0x0000000b14047c11 */ /* 0x002fe4000a0f0eff */
[----:B--2---:R-:W-:Y:S02]  /*1ee0*/  LEA.HI.X.SX32 R3, R22, UR11, 0x1, P3 ;  /* 0x0000000b16037c11 */ /* 0x004fe400098f0eff */
[----:B0-----:R-:W-:-:S03]  /*1ef0*/  IADD3 R2, P1, R12, UR41, RZ ;  /* 0x000000290c027c10 */ /* 0x001fc6000ff3e0ff */
[----:B------:R-:W-:Y:S01]  /*1f00*/  STL [R1+0x188], R3 ;  /* 0x0001880301007387 */ /* 0x000fe20000100800 */
[----:B------:R-:W-:-:S03]  /*1f10*/  UIMAD UR39, UR19, 0x3e, URZ ;  /* 0x0000003e132778a4 */ /* 0x000fc6000f8e023f */
[----:B------:R-:W-:Y:S04]  /*1f20*/  STL [R1+0x190], R4 ;  /* 0x0001900401007387 */ /* 0x000fe80000100800 */
[----:B------:R0:W-:Y:S04]  /*1f30*/  STL [R1+0x300], R5 ;  /* 0x0003000501007387 */ /* 0x0001e80000100800 */
[----:B------:R1:W-:Y:S01]  /*1f40*/  STL [R1+0x308], R2 ;  /* 0x0003080201007387 */ /* 0x0003e20000100800 */
[----:B0-----:R-:W-:Y:S02]  /*1f50*/  IADD3.X R5, R4, UR61, RZ, P0, !PT ;  /* 0x0000003d04057c10 */ /* 0x001fe400087fe4ff */
[----:B-1----:R-:W-:-:S03]  /*1f60*/  IADD3.X R2, R3, UR61, RZ, P1, !PT ;  /* 0x0000003d03027c10 */ /* 0x002fc60008ffe4ff */
[----:B------:R0:W-:Y:S01]  /*1f70*/  STL [R1+0x2fc], R5 ;  /* 0x0002fc0501007387 */ /* 0x0001e20000100800 */
[----:B------:R-:W-:-:S03]  /*1f80*/  USHF.R.S32.HI UR41, URZ, 0x1f, UR39 ;  /* 0x0000001f3f297899 */ /* 0x000fc60008011427 */
[----:B------:R1:W-:Y:S01]  /*1f90*/  STL [R1+0x304], R2 ;  /* 0x0003040201007387 */ /* 0x0003e20000100800 */
[----:B0-----:R-:W-:Y:S02]  /*1fa0*/  IADD3 R5, P0, R13, UR39, RZ ;  /* 0x000000270d057c10 */ /* 0x001fe4000ff1e0ff */
[----:B-1----:R-:W-:-:S03]  /*1fb0*/  IADD3 R2, P1, R12, UR39, RZ ;  /* 0x000000270c027c10 */ /* 0x002fc6000ff3e0ff */
[----:B------:R0:W-:Y:S01]  /*1fc0*/  STL [R1+0x310], R5 ;  /* 0x0003100501007387 */ /* 0x0001e20000100800 */
[----:B------:R-:W-:-:S03]  /*1fd0*/  UIMAD UR37, UR19, 0x3d, URZ ;  /* 0x0000003d132578a4 */ /* 0x000fc6000f8e023f */
        /* <DEDUP_REMOVED lines=20> */
[----:B------:R-:W-:Y:S04]  /*2120*/  STL [R1+0x264], RZ ;  /* 0x000264ff01007387 */ /* 0x000fe80000100800 */
[----:B------:R1:W-:Y:S01]  /*2130*/  STL [R1+0x338], R2 ;  /* 0x0003380201007387 */ /* 0x0003e20000100800 */
[----:B0-----:R-:W-:Y:S01]  /*2140*/  IADD3.X R5, R4, UR37, RZ, P0, !PT ;  /* 0x0000002504057c10 */ /* 0x001fe200087fe4ff */
[----:B------:R-:W-:-:S04]  /*2150*/  USHF.R.S32.HI UR35, URZ, 0x1f, UR33 ;  /* 0x0000001f3f237899 */ /* 0x000fc80008011421 */
[----:B------:R0:W-:Y:S01]  /*2160*/  STL [R1+0x32c], R5 ;  /* 0x00032c0501007387 */ /* 0x0001e20000100800 */
[----:B-1----:R-:W-:-:S05]  /*2170*/  IADD3.X R2, R3, UR37, RZ, P1, !PT ;  /* 0x0000002503027c10 */ /* 0x002fca0008ffe4ff */
[----:B------:R1:W-:Y:S01]  /*2180*/  STL [R1+0x334], R2 ;  /* 0x0003340201007387 */ /* 0x0003e20000100800 */
[----:B0-----:R-:W-:Y:S01]  /*2190*/  IADD3 R5, P0, R13, UR33, RZ ;  /* 0x000000210d057c10 */ /* 0x001fe2000ff1e0ff */
[----:B------:R-:W-:-:S04]  /*21a0*/  UIMAD UR31, UR19, 0x3a, URZ ;  /* 0x0000003a131f78a4 */ /* 0x000fc8000f8e023f */
[----:B------:R0:W-:Y:S01]  /*21b0*/  STL [R1+0x340], R5 ;  /* 0x0003400501007387 */ /* 0x0001e20000100800 */
[----:B-1----:R-:W-:-:S03]  /*21c0*/  IADD3 R2, P1, R12, UR33, RZ ;  /* 0x000000210c027c10 */ /* 0x002fc6000ff3e0ff */
        /* <DEDUP_REMOVED lines=131> */
[----:B-1----:R-:W-:-:S05]  /*2a00*/  IADD3 R2, P1, R12, UR42, RZ ;  /* 0x0000002a0c027c10 */ /* 0x002fca000ff3e0ff */
        /* <DEDUP_REMOVED lines=147> */
[----:B------:R-:W-:-:S04]  /*3340*/  USHF.L.U32 UR36, UR19, 0x5, URZ ;  /* 0x0000000513247899 */ /* 0x000fc8000800063f */
        /* <DEDUP_REMOVED lines=60> */
[----:B------:R-:W-:Y:S01]  /*3710*/  UIMAD UR16, UR19, 0x1a, URZ ;  /* 0x0000001a131078a4 */ /* 0x000fe2000f8e023f */
[----:B-1----:R-:W-:-:S03]  /*3720*/  IADD3.X R2, R3, UR22, RZ, P1, !PT ;  /* 0x0000001603027c10 */ /* 0x002fc60008ffe4ff */
[----:B------:R0:W-:Y:S04]  /*3730*/  STL [R1+0x52c], R5 ;  /* 0x00052c0501007387 */ /* 0x0001e80000100800 */
[----:B------:R1:W-:Y:S01]  /*3740*/  STL [R1+0x534], R2 ;  /* 0x0005340201007387 */ /* 0x0003e20000100800 */
[----:B0-----:R-:W-:Y:S02]  /*3750*/  IADD3 R5, P1, R13, UR17, RZ ;  /* 0x000000110d057c10 */ /* 0x001fe4000ff3e0ff */
[----:B-1----:R-:W-:-:S03]  /*3760*/  IADD3 R2, P0, R12, UR17, RZ ;  /* 0x000000110c027c10 */ /* 0x002fc6000ff1e0ff */
[----:B------:R0:W-:Y:S01]  /*3770*/  STL [R1+0x540], R5 ;  /* 0x0005400501007387 */ /* 0x0001e20000100800 */
[----:B------:R-:W-:-:S03]  /*3780*/  UIMAD UR13, UR19, 0x19, URZ ;  /* 0x00000019130d78a4 */ /* 0x000fc6000f8e023f */
[----:B------:R1:W-:Y:S01]  /*3790*/  STL [R1+0x548], R2 ;  /* 0x0005480201007387 */ /* 0x0003e20000100800 */
[----:B0-----:R-:W-:Y:S02]  /*37a0*/  IADD3 R5, P5, R12, UR16, RZ ;  /* 0x000000100c057c10 */ /* 0x001fe4000ffbe0ff */
[----:B-1----:R-:W-:-:S05]  /*37b0*/  IADD3 R2, P6, R13, UR16, RZ ;  /* 0x000000100d027c10 */ /* 0x002fca000ffde0ff */
[----:B------:R0:W-:Y:S04]  /*37c0*/  STL [R1+0x550], R2 ;  /* 0x0005500201007387 */ /* 0x0001e80000100800 */
[----:B------:R1:W-:Y:S01]  /*37d0*/  STL [R1+0x558], R5 ;  /* 0x0005580501007387 */ /* 0x0003e20000100800 */
[----:B0-----:R-:W-:Y:S02]  /*37e0*/  IADD3 R2, P4, R13, UR13, RZ ;  /* 0x0000000d0d027c10 */ /* 0x001fe4000ff9e0ff */
[----:B-1----:R-:W-:-:S03]  /*37f0*/  IADD3 R5, P3, R12, UR13, RZ ;  /* 0x0000000d0c057c10 */ /* 0x002fc6000ff7e0ff */
[----:B------:R0:W-:Y:S01]  /*3800*/  STL [R1+0x560], R2 ;  /* 0x0005600201007387 */ /* 0x0001e20000100800 */
[----:B------:R-:W-:-:S03]  /*3810*/  SHF.R.S32.HI R6, RZ, 0x6, R28 ;  /* 0x00000006ff067819 */ /* 0x000fc6000001141c */
[----:B------:R1:W-:Y:S01]  /*3820*/  STL [R1+0x568], R5 ;  /* 0x0005680501007387 */ /* 0x0003e20000100800 */
[C---:B------:R-:W-:Y:S02]  /*3830*/  LOP3.LUT R6, R0.reuse, 0x130, RZ, 0x3c, !PT ;  /* 0x0000013000067812 */ /* 0x040fe400078e3cff */
[C---:B0-----:R-:W-:Y:S02]  /*3840*/  LOP3.LUT R2, R0.reuse, 0x110, RZ, 0x3c, !PT ;  /* 0x0000011000027812 */ /* 0x041fe400078e3cff */
[C---:B------:R-:W-:Y:S02]  /*3850*/  LOP3.LUT R2, R0.reuse, 0x40, RZ, 0x3c, !PT ;  /* 0x0000004000027812 */ /* 0x040fe400078e3cff */
[----:B-1----:R-:W-:Y:S01]  /*3860*/  LOP3.LUT R5, R0, 0x20, RZ, 0x3c, !PT ;  /* 0x0000002000057812 */ /* 0x002fe200078e3cff */
[----:B------:R-:W-:Y:S02]  /*3870*/  UIMAD UR14, UR19, 0x18, URZ ;  /* 0x00000018130e78a4 */ /* 0x000fe4000f8e023f */
[----:B------:R-:W-:-:S02]  /*3880*/  USHF.R.S32.HI UR26, URZ, 0x1f, UR17 ;  /* 0x0000001f3f1a7899 */ /* 0x000fc40008011411 */
[----:B------:R0:W-:Y:S04]  /*3890*/  STL [R1+0x74c], R5 ;  /* 0x00074c0501007387 */ /* 0x0001e80000100800 */
[----:B------:R1:W-:Y:S04]  /*38a0*/  STL [R1+0x748], R6 ;  /* 0x0007480601007387 */ /* 0x0003e80000100800 */
[----:B------:R2:W-:Y:S01]  /*38b0*/  STL [R1+0x744], R2 ;  /* 0x0007440201007387 */ /* 0x0005e20000100800 */
[C---:B0-----:R-:W-:Y:S02]  /*38c0*/  LOP3.LUT R5, R0.reuse, 0x150, RZ, 0x3c, !PT ;  /* 0x0000015000057812 */ /* 0x041fe400078e3cff */
[----:B-1----:R-:W-:-:S03]  /*38d0*/  LOP3.LUT R6, R0, 0x60, RZ, 0x3c, !PT ;  /* 0x0000006000067812 */ /* 0x002fc600078e3cff */
[----:B------:R0:W-:Y:S01]  /*38e0*/  STL [R1+0x740], R5 ;  /* 0x0007400501007387 */ /* 0x0001e20000100800 */
[----:B--2---:R-:W-:-:S03]  /*38f0*/  LOP3.LUT R2, R0, 0x170, RZ, 0x3c, !PT ;  /* 0x0000017000027812 */ /* 0x004fc600078e3cff */
[----:B------:R1:W-:Y:S01]  /*3900*/  STL [R1+0x73c], R6 ;  /* 0x00073c0601007387 */ /* 0x0003e20000100800 */
[----:B------:R-:W-:Y:S02]  /*3910*/  UIMAD UR57, UR19, 0x17, URZ ;  /* 0x00000017133978a4 */ /* 0x000fe4000f8e023f */
[----:B------:R-:W-:Y:S01]  /*3920*/  USHF.R.S32.HI UR46, URZ, 0x1f, UR16 ;  /* 0x0000001f3f2e7899 */ /* 0x000fe20008011410 */
[----:B------:R2:W-:Y:S01]  /*3930*/  STL [R1+0x738], R2 ;  /* 0x0007380201007387 */ /* 0x0005e20000100800 */
[----:B0-----:R-:W-:Y:S02]  /*3940*/  IADD3 R5, P2, R13, UR14, RZ ;  /* 0x0000000e0d057c10 */ /* 0x001fe4000ff5e0ff */
[----:B-1----:R-:W-:-:S03]  /*3950*/  IADD3.X R6, R4, UR26, RZ, P1, !PT ;  /* 0x0000001a04067c10 */ /* 0x002fc60008ffe4ff */
[----:B------:R0:W-:Y:S01]  /*3960*/  STL [R1+0x570], R5 ;  /* 0x0005700501007387 */ /* 0x0001e20000100800 */
[----:B--2---:R-:W-:-:S03]  /*3970*/  IADD3 R2, P1, R12, UR14, RZ ;  /* 0x0000000e0c027c10 */ /* 0x004fc6000ff3e0ff */
[----:B------:R1:W-:Y:S01]  /*3980*/  STL [R1+0x53c], R6 ;  /* 0x00053c0601007387 */ /* 0x0003e20000100800 */
[----:B------:R-:W-:-:S03]  /*3990*/  UIMAD UR55, UR19, 0x16, URZ ;  /* 0x00000016133778a4 */ /* 0x000fc6000f8e023f */
[----:B------:R2:W-:Y:S01]  /*39a0*/  STL [R1+0x578], R2 ;  /* 0x0005780201007387 */ /* 0x0005e20000100800 */
[----:B0-----:R-:W-:Y:S02]  /*39b0*/  IADD3.X R5, R3, UR26, RZ, P0, !PT ;  /* 0x0000001a03057c10 */ /* 0x001fe400087fe4ff */
[----:B-1----:R-:W-:-:S03]  /*39c0*/  IADD3 R6, P0, R13, UR57, RZ ;  /* 0x000000390d067c10 */ /* 0x002fc6000ff1e0ff */
[----:B------:R0:W-:Y:S01]  /*39d0*/  STL [R1+0x544], R5 ;  /* 0x0005440501007387 */ /* 0x0001e20000100800 */
[----:B--2---:R-:W-:Y:S01]  /*39e0*/  IADD3.X R2, R4, UR46, RZ, P6, !PT ;  /* 0x0000002e04027c10 */ /* 0x004fe2000b7fe4ff */
[----:B------:R-:W-:Y:S02]  /*39f0*/  USHF.R.S32.HI UR34, URZ, 0x1f, UR13 ;  /* 0x0000001f3f227899 */ /* 0x000fe4000801140d */
[----:B------:R1:W-:Y:S04]  /*3a00*/  STL [R1+0x580], R6 ;  /* 0x0005800601007387 */ /* 0x0003e80000100800 */
[----:B------:R2:W-:Y:S01]  /*3a10*/  STL [R1+0x54c], R2 ;  /* 0x00054c0201007387 */ /* 0x0005e20000100800 */
[----:B0-----:R-:W-:Y:S02]  /*3a20*/  IADD3 R5, P6, R12, UR57, RZ ;  /* 0x000000390c057c10 */ /* 0x001fe4000ffde0ff */
[----:B-1----:R-:W-:-:S03]  /*3a30*/  IADD3.X R6, R3, UR46, RZ, P5, !PT ;  /* 0x0000002e03067c10 */ /* 0x002fc6000affe4ff */
[----:B------:R0:W-:Y:S01]  /*3a40*/  STL [R1+0x588], R5 ;  /* 0x0005880501007387 */ /* 0x0001e20000100800 */
[----:B--2---:R-:W-:Y:S01]  /*3a50*/  IADD3 R2, P5, R13, UR55, RZ ;  /* 0x000000370d027c10 */ /* 0x004fe2000ffbe0ff */
[----:B------:R-:W-:Y:S02]  /*3a60*/  UIMAD UR53, UR19, 0x15, URZ ;  /* 0x00000015133578a4 */ /* 0x000fe4000f8e023f */
[----:B------:R1:W-:Y:S01]  /*3a70*/  STL [R1+0x554], R6 ;  /* 0x0005540601007387 */ /* 0x0003e20000100800 */
[----:B------:R-:W-:-:S03]  /*3a80*/  USHF.R.S32.HI UR54, URZ, 0x1f, UR14 ;  /* 0x0000001f3f367899 */ /* 0x000fc6000801140e */
[----:B------:R2:W-:Y:S01]  /*3a90*/  STL [R1+0x590], R2 ;  /* 0x0005900201007387 */ /* 0x0005e20000100800 */
[----:B0-----:R-:W-:Y:S02]  /*3aa0*/  IADD3.X R5, R4, UR34, RZ, P4, !PT ;  /* 0x0000002204057c10 */ /* 0x001fe4000a7fe4ff */
[----:B-1----:R-:W-:-:S03]  /*3ab0*/  IADD3 R6, P4, R12, UR55, RZ ;  /* 0x000000370c067c10 */ /* 0x002fc6000ff9e0ff */
[----:B------:R0:W-:Y:S01]  /*3ac0*/  STL [R1+0x55c], R5 ;  /* 0x00055c0501007387 */ /* 0x0001e20000100800 */
[----:B--2---:R-:W-:-:S03]  /*3ad0*/  IADD3.X R2, R3, UR34, RZ, P3, !PT ;  /* 0x0000002203027c10 */ /* 0x004fc60009ffe4ff */
        /* <DEDUP_REMOVED lines=9> */
[----:B------:R-:W-:Y:S02]  /*3b70*/  USHF.L.U32 UR5, UR49, 0x6, URZ ;  /* 0x0000000631057899 */ /* 0x000fe4000800063f */
[----:B------:R-:W-:Y:S01]  /*3b80*/  UIMAD UR49, UR19, 0x13, URZ ;  /* 0x00000013133178a4 */ /* 0x000fe2000f8e023f */
        /* <DEDUP_REMOVED lines=29> */
[----:B------:R-:W-:-:S03]  /*3d60*/  USHF.L.U32 UR10, UR19, 0x4, URZ ;  /* 0x00000004130a7899 */ /* 0x000fc6000800063f */
        /* <DEDUP_REMOVED lines=81> */
[----:B------:R-:W-:Y:S02]  /*4280*/  USHF.L.U32 UR37, UR19, 0x3, URZ ;  /* 0x0000000313257899 */ /* 0x000fe4000800063f */
        /* <DEDUP_REMOVED lines=66> */
[----:B------:R1:W-:Y:S04]  /*46b0*/  STL [R1+0x68c], R6 ;  /* 0x00068c0601007387 */ /* 0x0003e80000100800 */
        /* <DEDUP_REMOVED lines=12> */
[----:B------:R-:W-:Y:S02]  /*4780*/  USHF.R.S32.HI UR22, URZ, 0x1f, UR27 ;  /* 0x0000001f3f167899 */ /* 0x000fe4000801141b */
        /* <DEDUP_REMOVED lines=8> */
[----:B------:R-:W-:-:S03]  /*4810*/  USHF.R.S32.HI UR23, URZ, 0x1f, UR19 ;  /* 0x0000001f3f177899 */ /* 0x000fc60008011413 */
[----:B------:R2:W-:Y:S01]  /*4820*/  STL [R1+0x6b4], R2 ;  /* 0x0006b40201007387 */ /* 0x0005e20000100800 */
[----:B0-----:R-:W-:Y:S02]  /*4830*/  IADD3.X R5, R4, UR22, RZ, P2, !PT ;  /* 0x0000001604057c10 */ /* 0x001fe400097fe4ff */
[----:B-1----:R-:W-:-:S03]  /*4840*/  IADD3.X R6, R3, UR22, RZ, P1, !PT ;  /* 0x0000001603067c10 */ /* 0x002fc60008ffe4ff */
[----:B------:R0:W-:Y:S01]  /*4850*/  STL [R1+0x6bc], R5 ;  /* 0x0006bc0501007387 */ /* 0x0001e20000100800 */
[----:B--2---:R-:W-:-:S03]  /*4860*/  IADD3.X R2, R4, UR17, RZ, P0, !PT ;  /* 0x0000001104027c10 */ /* 0x004fc600087fe4ff */
[----:B------:R-:W-:Y:S01]  /*4870*/  STL [R1+0x6c4], R6 ;  /* 0x0006c40601007387 */ /* 0x000fe20000100800 */
[----:B------:R-:W-:-:S03]  /*4880*/  IADD3.X R4, R4, UR23, RZ, P5, !PT ;  /* 0x0000001704047c10 */ /* 0x000fc6000affe4ff */
[----:B------:R1:W-:Y:S01]  /*4890*/  STL [R1+0x6cc], R2 ;  /* 0x0006cc0201007387 */ /* 0x0003e20000100800 */
[C---:B0-----:R-:W-:Y:S02]  /*48a0*/  IADD3.X R5, R3.reuse, UR17, RZ, P6, !PT ;  /* 0x0000001103057c10 */ /* 0x041fe4000b7fe4ff */
[----:B-1----:R-:W-:-:S03]  /*48b0*/  IADD3.X R2, R3, UR23, RZ, P4, !PT ;  /* 0x0000001703027c10 */ /* 0x002fc6000a7fe4ff */
[----:B------:R0:W-:Y:S04]  /*48c0*/  STL [R1+0x6d4], R5 ;  /* 0x0006d40501007387 */ /* 0x0001e80000100800 */
[----:B------:R0:W-:Y:S04]  /*48d0*/  STL [R1+0x6e4], R2 ;  /* 0x0006e40201007387 */ /* 0x0001e80000100800 */
[----:B------:R0:W-:Y:S01]  /*48e0*/  STL [R1+0x6dc], R4 ;  /* 0x0006dc0401007387 */ /* 0x0001e20000100800 */
[----:B------:R-:W-:Y:S01]  /*48f0*/  USHF.L.U32 UR21, UR19, 0x6, URZ ;  /* 0x0000000613157899 */ /* 0x000fe2000800063f */
[----:B------:R-:W-:-:S02]  /*4900*/  CS2R R8, SRZ ;  /* 0x0000000000087805 */ /* 0x000fc4000001ff00 */
[----:B------:R-:W-:Y:S01]  /*4910*/  CS2R R10, SRZ ;  /* 0x00000000000a7805 */ /* 0x000fe2000001ff00 */
[----:B------:R-:W-:Y:S02]  /*4920*/  USHF.R.S32.HI UR13, URZ, 0x1f, UR5 ;  /* 0x0000001f3f0d7899 */ /* 0x000fe40008011405 */
[----:B------:R-:W-:-:S12]  /*4930*/  USHF.R.S32.HI UR16, URZ, 0x1f, UR21 ;  /* 0x0000001f3f107899 */ /* 0x000fd80008011415 */
.L_x_2:
[----:B01----:R-:W2:Y:S01]  /*4940*/  LDL R5, [R1+0x188] ;  /* 0x0001880001057983 */ /* 0x003ea20000100800 */
[----:B------:R-:W0:Y:S03]  /*4950*/  LDC R2, c[0x0][0x230] ;  /* 0x00008c00ff027b82 */ /* 0x000e260000000800 */
[----:B--2---:R1:W-:Y:S04]  /*4960*/  STL [R1+0xaf0], R5 ;  /* 0x000af00501007387 */ /* 0x0043e80000100800 */
[----:B------:R-:W2:Y:S04]  /*4970*/  LDL R4, [R1+0x18c] ;  /* 0x00018c0001047983 */ /* 0x000ea80000100800 */
[----:B-1----:R-:W0:Y:S04]  /*4980*/  LDL R5, [R1+0x264] ;  /* 0x0002640001057983 */ /* 0x002e280000100800 */
[----:B------:R-:W-:Y:S04]  /*4990*/  STL [R1+0x9cc], R17 ;  /* 0x0009cc1101007387 */ /* 0x000fe80000100800 */
        /* <DEDUP_REMOVED lines=35> */
[----:B------:R1:W-:Y:S04]  /*4bd0*/  STL [R1+0xaec], R17 ;  /* 0x000aec1101007387 */ /* 0x0003e80000100800 */
        /* <DEDUP_REMOVED lines=56> */
[----:B-----5:R-:W-:Y:S01]  /*4f60*/  STL [R1+0x900], R0 ;  /* 0x0009000001007387 */ /* 0x020fe20000100800 */
[----:B0-----:R-:W-:-:S03]  /*4f70*/  IMAD R2, R5, -0x40, R2 ;  /* 0xffffffc005027824 */ /* 0x001fc600078e0202 */
[----:B------:R-:W-:Y:S04]  /*4f80*/  STL [R1+0x8f4], R8 ;  /* 0x0008f40801007387 */ /* 0x000fe80000100800 */
[----:B------:R-:W-:Y:S04]  /*4f90*/  STL [R1+0x8f0], R9 ;  /* 0x0008f00901007387 */ /* 0x000fe80000100800 */
[----:B------:R-:W-:Y:S04]  /*4fa0*/  STL [R1+0x8ec], R10 ;  /* 0x0008ec0a01007387 */ /* 0x000fe80000100800 */
[----:B------:R-:W-:Y:S04]  /*4fb0*/  STL [R1+0x8e8], R11 ;  /* 0x0008e80b01007387 */ /* 0x000fe80000100800 */
[----:B------:R-:W2:Y:S01]  /*4fc0*/  LDL.LU R5, [R1+0xaf0] ;  /* 0x000af00001057983 */ /* 0x000ea20000300800 */
[----:B------:R-:W-:-:S02]  /*4fd0*/  ISETP.GT.AND P0, PT, R2, RZ, PT ;  /* 0x000000ff0200720c */ /* 0x000fc40003f04270 */
[----:B-1----:R-:W-:-:S11]  /*4fe0*/  PRMT R17, RZ, 0x7610, R17 ;  /* 0x00007610ff117816 */ /* 0x002fd60000000011 */
[----:B--2---:R-:W2:Y:S04]  /*4ff0*/  @P0 LDG.E.U8 R17, desc[UR6][R4.64] ;  /* 0x0000000604110981 */ /* 0x004ea8000c1e1100 */
[----:B--2---:R0:W-:Y:S04]  /*5000*/  STL [R1+0x228], R17 ;  /* 0x0002281101007387 */ /* 0x0041e80000100800 */
[----:B0-----:R-:W2:Y:S04]  /*5010*/  LDL.LU R17, [R1+0xaec] ;  /* 0x000aec0001117983 */ /* 0x001ea80000300800 */
[----:B------:R-:W3:Y:S04]  /*5020*/  LDL R4, [R1+0x190] ;  /* 0x0001900001047983 */ /* 0x000ee80000100800 */
[----:B------:R-:W3:Y:S01]  /*5030*/  LDL R5, [R1+0x194] ;  /* 0x0001940001057983 */ /* 0x000ee20000100800 */
[----:B------:R-:W-:-:S02]  /*5040*/  PRMT R29, RZ, 0x7610, R29 ;  /* 0x00007610ff1d7816 */ /* 0x000fc4000000001d */
[----:B---3--:R-:W-:-:S04]  /*5050*/  @P0 LOP3.LUT R5, R5, R4, RZ, 0x3c, !PT ;  /* 0x0000000405050212 */ /* 0x008fc800078e3cff */
[----:B------:R-:W-:-:S04]  /*5060*/  @P0 LOP3.LUT R4, R5, R4, RZ, 0x3c, !PT ;  /* 0x0000000405040212 */ /* 0x000fc800078e3cff */
[----:B------:R-:W-:-:S05]  /*5070*/  @P0 LOP3.LUT R5, R5, R4, RZ, 0x3c, !PT ;  /* 0x0000000405050212 */ /* 0x000fca00078e3cff */
[----:B------:R-:W3:Y:S01]  /*5080*/  @P0 LDG.E.U8 R29, desc[UR6][R4.64] ;  /* 0x00000006041d0981 */ /* 0x000ee2000c1e1100 */
[----:B------:R-:W-:-:S03]  /*5090*/  ISETP.GT.AND P1, PT, R2, 0x1, PT ;  /* 0x000000010200780c */ /* 0x000fc60003f24270 */
[----:B---3--:R0:W-:Y:S04]  /*50a0*/  STL [R1+0x224], R29 ;  /* 0x0002241d01007387 */ /* 0x0081e80000100800 */
[----:B0-----:R-:W3:Y:S04]  /*50b0*/  LDL.LU R29, [R1+0xae8] ;  /* 0x000ae800011d7983 */ /* 0x001ee80000300800 */
[----:B------:R-:W4:Y:S04]  /*50c0*/  LDL R4, [R1+0x6e4] ;  /* 0x0006e40001047983 */ /* 0x000f280000100800 */
[----:B------:R-:W4:Y:S01]  /*50d0*/  LDL R5, [R1+0x6e8] ;  /* 0x0006e80001057983 */ /* 0x000f220000100800 */
[----:B--2---:R-:W-:-:S02]  /*50e0*/  PRMT R17, RZ, 0x7610, R17 ;  /* 0x00007610ff117816 */ /* 0x004fc40000000011 */
[----:B----4-:R-:W-:-:S04]  /*50f0*/  @P1 LOP3.LUT R5, R5, R4, RZ, 0x3c, !PT ;  /* 0x0000000405051212 */ /* 0x010fc800078e3cff */
[----:B------:R-:W-:-:S04]  /*5100*/  @P1 LOP3.LUT R4, R5, R4, RZ, 0x3c, !PT ;  /* 0x0000000405041212 */ /* 0x000fc800078e3cff */
[----:B------:R-:W-:-:S05]  /*5110*/  @P1 LOP3.LUT R5, R5, R4, RZ, 0x3c, !PT ;  /* 0x0000000405051212 */ /* 0x000fca00078e3cff */
[----:B------:R-:W2:Y:S04]  /*5120*/  @P1 LDG.E.U8 R17, desc[UR6][R4.64] ;  /* 0x0000000604111981 */ /* 0x000ea8000c1e1100 */
[----:B--2---:R0:W-:Y:S04]  /*5130*/  STL [R1+0x220], R17 ;  /* 0x0002201101007387 */ /* 0x0041e80000100800 */
[----:B0-----:R-:W2:Y:S04]  /*5140*/  LDL.LU R17, [R1+0xae4] ;  /* 0x000ae40001117983 */ /* 0x001ea80000300800 */
[----:B------:R-:W4:Y:S04]  /*5150*/  LDL R4, [R1+0x6dc] ;  /* 0x0006dc0001047983 */ /* 0x000f280000100800 */
[----:B------:R-:W4:Y:S01]  /*5160*/  LDL R5, [R1+0x6e0] ;  /* 0x0006e00001057983 */ /* 0x000f220000100800 */
[----:B---3--:R-:W-:-:S02]  /*5170*/  PRMT R29, RZ, 0x7610, R29 ;  /* 0x00007610ff1d7816 */ /* 0x008fc4000000001d */
[----:B----4-:R-:W-:-:S04]  /*5180*/  @P1 LOP3.LUT R5, R5, R4, RZ, 0x3c, !PT ;  /* 0x0000000405051212 */ /* 0x010fc800078e3cff */
        /* <DEDUP_REMOVED lines=112> */
[----:B------:R-:W-:-:S02]  /*5890*/  PRMT R10, RZ, 0x7610, R10 ;  /* 0x00007610ff0a7816 */ /* 0x000fc4000000000a */
[----:B----4-:R-:W-:-:S04]  /*58a0*/  @P1 LOP3.LUT R5, R5, R4, RZ, 0x3c, !PT ;  /* 0x0000000405051212 */ /* 0x010fc800078e3cff */
[----:B------:R-:W-:-:S04]  /*58b0*/  @P1 LOP3.LUT R4, R5, R4, RZ, 0x3c, !PT ;  /* 0x0000000405041212 */ /* 0x000fc800078e3cff */
[----:B------:R-:W-:-:S05]  /*58c0*/  @P1 LOP3.LUT R5, R5, R4, RZ, 0x3c, !PT ;  /* 0x0000000405051212 */ /* 0x000fca00078e3cff */
[----:B------:R0:W4:Y:S04]  /*58d0*/  @P1 LDG.E.U8 R10, desc[UR6][R4.64] ;  /* 0x00000006040a1981 */ /* 0x000128000c1e1100 */
[----:B------:R-:W0:Y:S04]  /*58e0*/  LDL R4, [R1+0x674] ;  /* 0x0006740001047983 */ /* 0x000e280000100800 */
[----:B------:R-:W0:Y:S01]  /*58f0*/  LDL R5, [R1+0x678] ;  /* 0x0006780001057983 */ /* 0x000e220000100800 */
[----:B------:R-:W-:Y:S02]  /*5900*/  ISETP.GT.AND P2, PT, R2, 0x8, PT ;  /* 0x000000080200780c */ /* 0x000fe40003f44270 */
[----:B---3--:R-:W-:-:S11]  /*5910*/  PRMT R29, RZ, 0x7610, R29 ;  /* 0x00007610ff1d7816 */ /* 0x008fd6000000001d */
[----:B0-----:R-:W-:-:S04]  /*5920*/  @P2 LOP3.LUT R5, R5, R4, RZ, 0x3c, !PT ;  /* 0x0000000405052212 */ /* 0x001fc800078e3cff */
[----:B------:R-:W-:-:S04]  /*5930*/  @P2 LOP3.LUT R4, R5, R4, RZ, 0x3c, !PT ;  /* 0x0000000405042212 */ /* 0x000fc800078e3cff */
[----:B------:R-:W-:-:S05]  /*5940*/  @P2 LOP3.LUT R5, R5, R4, RZ, 0x3c, !PT ;  /* 0x0000000405052212 */ /* 0x000fca00078e3cff */
[----:B------:R-:W3:Y:S04]  /*5950*/  @P2 LDG.E.U8 R29, desc[UR6][R4.64] ;  /* 0x00000006041d2981 */ /* 0x000ee8000c1e1100 */
[----:B----4-:R-:W-:Y:S04]  /*5960*/  STL [R1+0x908], R10 ;  /* 0x0009080a01007387 */ /* 0x010fe80000100800 */
        /* <DEDUP_REMOVED lines=8> */
[----:B------:R-:W2:Y:S01]  /*59f0*/  @P2 LDG.E.U8 R17, desc[UR6][R4.64] ;  /* 0x0000000604112981 */ /* 0x000ea2000c1e1100 */
[----:B------:R-:W-:-:S03]  /*5a00*/  ISETP.GT.AND P0, PT, R2, 0x9, PT ;  /* 0x000000090200780c */ /* 0x000fc60003f04270 */
        /* <DEDUP_REMOVED lines=8> */
[----:B------:R-:W3:Y:S04]  /*5a90*/  @P0 LDG.E.U8 R29, desc[UR6][R4.64] ;  /* 0x00000006041d0981 */ /* 0x000ee8000c1e1100 */
        /* <DEDUP_REMOVED lines=116> */
[----:B---3--:R-:W-:Y:S02]  /*61e0*/  PRMT R29, RZ, 0x7610, R29 ;  /* 0x00007610ff1d7816 */ /* 0x008fe4000000001d */
[----:B0-----:R-:W-:-:S04]  /*61f0*/  @P0 LOP3.LUT R5, R5, R4, RZ, 0x3c, !PT ;  /* 0x0000000405050212 */ /* 0x001fc800078e3cff */
[----:B------:R-:W-:-:S04]  /*6200*/  @P0 LOP3.LUT R4, R5, R4, RZ, 0x3c, !PT ;  /* 0x0000000405040212 */ /* 0x000fc800078e3cff */
[----:B------:R-:W-:-:S05]  /*6210*/  @P0 LOP3.LUT R5, R5, R4, RZ, 0x3c, !PT ;  /* 0x0000000405050212 */ /* 0x000fca00078e3cff */
[----:B------:R-:W3:Y:S04]  /*6220*/  @P0 LDG.E.U8 R29, desc[UR6][R4.64] ;  /* 0x00000006041d0981 */ /* 0x000ee8000c1e1100 */
[----:B----4-:R-:W-:Y:S01]  /*6230*/  STL [R1+0x904], R11 ;  /* 0x0009040b01007387 */ /* 0x010fe20000100800 */
        /* <DEDUP_REMOVED lines=423> */
[----:B------:R-:W-:-:S02]  /*7cb0*/  PRMT R16, RZ, 0x7610, R16 ;  /* 0x00007610ff107816 */ /* 0x000fc40000000010 */
[----:B----4-:R-:W-:-:S04]  /*7cc0*/  @P2 LOP3.LUT R5, R5, R4, RZ, 0x3c, !PT ;  /* 0x0000000405052212 */ /* 0x010fc800078e3cff */
[----:B------:R-:W-:-:S04]  /*7cd0*/  @P2 LOP3.LUT R4, R5, R4, RZ, 0x3c, !PT ;  /* 0x0000000405042212 */ /* 0x000fc800078e3cff */
[----:B------:R-:W-:-:S05]  /*7ce0*/  @P2 LOP3.LUT R5, R5, R4, RZ, 0x3c, !PT ;  /* 0x0000000405052212 */ /* 0x000fca00078e3cff */
[----:B------:R-:W4:Y:S04]  /*7cf0*/  @P2 LDG.E.U8 R16, desc[UR6][R4.64] ;  /* 0x0000000604102981 */ /* 0x000f28000c1e1100 */
[----:B----4-:R0:W-:Y:S04]  /*7d00*/  STL [R1+0xb8], R16 ;  /* 0x0000b81001007387 */ /* 0x0101e80000100800 */
[----:B0-----:R-:W4:Y:S04]  /*7d10*/  LDL.LU R16, [R1+0x9c4] ;  /* 0x0009c40001107983 */ /* 0x001f280000300800 */
[----:B------:R-:W2:Y:S04]  /*7d20*/  LDL R4, [R1+0x48c] ;  /* 0x00048c0001047983 */ /* 0x000ea80000100800 */
[----:B------:R-:W2:Y:S01]  /*7d30*/  LDL R5, [R1+0x490] ;  /* 0x0004900001057983 */ /* 0x000ea20000100800 */
[----:B------:R-:W-:-:S02]  /*7d40*/  PRMT R24, RZ, 0x7610, R24 ;  /* 0x00007610ff187816 */ /* 0x000fc40000000018 */
[----:B--2---:R-:W-:-:S04]  /*7d50*/  @P2 LOP3.LUT R5, R5, R4, RZ, 0x3c, !PT ;  /* 0x0000000405052212 */ /* 0x004fc800078e3cff */
[----:B------:R-:W-:-:S04]  /*7d60*/  @P2 LOP3.LUT R4, R5, R4, RZ, 0x3c, !PT ;  /* 0x0000000405042212 */ /* 0x000fc800078e3cff */
[----:B------:R-:W-:-:S05]  /*7d70*/  @P2 LOP3.LUT R5, R5, R4, RZ, 0x3c, !PT ;  /* 0x0000000405052212 */ /* 0x000fca00078e3cff */
[----:B------:R-:W2:Y:S01]  /*7d80*/  @P2 LDG.E.U8 R24, desc[UR6][R4.64] ;  /* 0x0000000604182981 */ /* 0x000ea2000c1e1100 */
[----:B------:R-:W-:-:S03]  /*7d90*/  ISETP.GT.AND P0, PT, R2, 0x27, PT ;  /* 0x000000270200780c */ /* 0x000fc60003f04270 */
        /* <DEDUP_REMOVED lines=8> */
[----:B------:R-:W3:Y:S04]  /*7e20*/  @P0 LDG.E.U8 R18, desc[UR6][R4.64] ;  /* 0x0000000604120981 */ /* 0x000ee8000c1e1100 */
        /* <DEDUP_REMOVED lines=8> */
[----:B------:R-:W4:Y:S01]  /*7eb0*/  @P0 LDG.E.U8 R28, desc[UR6][R4.64] ;  /* 0x00000006041c0981 */ /* 0x000f22000c1e1100 */
[----:B------:R-:W-:-:S03]  /*7ec0*/  ISETP.GT.AND P1, PT, R2, 0x28, PT ;  /* 0x000000280200780c */ /* 0x000fc60003f24270 */
        /* <DEDUP_REMOVED lines=8> */
[----:B------:R0:W2:Y:S04]  /*7f50*/  @P1 LDG.E.U8 R17, desc[UR6][R4.64] ;  /* 0x0000000604111981 */ /* 0x0000a8000c1e1100 */
[----:B------:R-:W0:Y:S04]  /*7f60*/  LDL R4, [R1+0x46c] ;  /* 0x00046c0001047983 */ /* 0x000e280000100800 */
[----:B------:R-:W0:Y:S01]  /*7f70*/  LDL R5, [R1+0x470] ;  /* 0x0004700001057983 */ /* 0x000e220000100800 */
[----:B------:R-:W-:Y:S02]  /*7f80*/  PRMT R27, RZ, 0x7610, R27 ;  /* 0x00007610ff1b7816 */ /* 0x000fe4000000001b */
[----:B0-----:R-:W-:-:S04]  /*7f90*/  @P1 LOP3.LUT R5, R5, R4, RZ, 0x3c, !PT ;  /* 0x0000000405051212 */ /* 0x001fc800078e3cff */
[----:B------:R-:W-:-:S04]  /*7fa0*/  @P1 LOP3.LUT R4, R5, R4, RZ, 0x3c, !PT ;  /* 0x0000000405041212 */ /* 0x000fc800078e3cff */
[----:B------:R-:W-:-:S05]  /*7fb0*/  @P1 LOP3.LUT R5, R5, R4, RZ, 0x3c, !PT ;  /* 0x0000000405051212 */ /* 0x000fca00078e3cff */
[----:B------:R-:W3:Y:S04]  /*7fc0*/  @P1 LDG.E.U8 R27, desc[UR6][R4.64] ;  /* 0x00000006041b1981 */ /* 0x000ee8000c1e1100 */
[----:B--2---:R0:W-:Y:S04]  /*7fd0*/  STL [R1+0xa8], R17 ;  /* 0x0000a81101007387 */ /* 0x0041e80000100800 */
[----:B0-----:R-:W2:Y:S04]  /*7fe0*/  LDL R17, [R1+0x450] ;  /* 0x0004500001117983 */ /* 0x001ea80000100800 */
[----:B---3--:R0:W-:Y:S04]  /*7ff0*/  STL [R1+0xa4], R27 ;  /* 0x0000a41b01007387 */ /* 0x0081e80000100800 */
[----:B0-----:R-:W3:Y:S04]  /*8000*/  LDL.LU R27, [R1+0x9b4] ;  /* 0x0009b400011b7983 */ /* 0x001ee80000300800 */
[----:B------:R-:W4:Y:S04]  /*8010*/  LDL R4, [R1+0x464] ;  /* 0x0004640001047983 */ /* 0x000f280000100800 */
[----:B------:R-:W4:Y:S01]  /*8020*/  LDL R5, [R1+0x468] ;  /* 0x0004680001057983 */ /* 0x000f220000100800 */
[----:B------:R-:W-:-:S02]  /*8030*/  ISETP.GT.AND P2, PT, R2, 0x29, PT ;  /* 0x000000290200780c */ /* 0x000fc40003f44270 */
[----:B------:R-:W-:-:S11]  /*8040*/  PRMT R26, RZ, 0x7610, R26 ;  /* 0x00007610ff1a7816 */ /* 0x000fd6000000001a */
        /* <DEDUP_REMOVED lines=23> */
[----:B------:R-:W-:-:S03]  /*81c0*/  PRMT R14, RZ, 0x7610, R14 ;  /* 0x00007610ff0e7816 */ /* 0x000fc6000000000e */
[----:B---3--:R0:W-:Y:S04]  /*81d0*/  STL [R1+0x98], R15 ;  /* 0x0000980f01007387 */ /* 0x0081e80000100800 */
[----:B0-----:R-:W3:Y:S04]  /*81e0*/  LDL.LU R15, [R1+0x9a8] ;  /* 0x0009a800010f7983 */ /* 0x001ee80000300800 */
[----:B------:R-:W4:Y:S01]  /*81f0*/  LDL R5, [R1+0x44c] ;  /* 0x00044c0001057983 */ /* 0x000f220000100800 */
[----:B------:R-:W-:-:S03]  /*8200*/  @P0 IMAD.MOV.U32 R4, RZ, RZ, R17 ;  /* 0x000000ffff040224 */ /* 0x000fc600078e0011 */
[----:B------:R-:W2:Y:S04]  /*8210*/  LDL R17, [R1+0x428] ;  /* 0x0004280001117983 */ /* 0x000ea80000100800 */
[----:B----4-:R-:W4:Y:S01]  /*8220*/  @P0 LDG.E.U8 R14, desc[UR6][R4.64] ;  /* 0x00000006040e0981 */ /* 0x010f22000c1e1100 */
[----:B------:R-:W-:-:S03]  /*8230*/  ISETP.GT.AND P1, PT, R2, 0x2b, PT ;  /* 0x0000002b0200780c */ /* 0x000fc60003f24270 */
[----:B----4-:R0:W-:Y:S04]  /*8240*/  STL [R1+0x94], R14 ;  /* 0x0000940e01007387 */ /* 0x0101e80000100800 */
[----:B0-----:R-:W4:Y:S04]  /*8250*/  LDL.LU R14, [R1+0x9a4] ;  /* 0x0009a400010e7983 */ /* 0x001f280000300800 */
        /* <DEDUP_REMOVED lines=34> */
[----:B------:R-:W3:Y:S01]  /*8480*/  @P2 LDG.E.U8 R7, desc[UR6][R4.64] ;  /* 0x0000000604072981 */ /* 0x000ee2000c1e1100 */
[----:B------:R-:W-:Y:S02]  /*8490*/  ISETP.GT.AND P0, PT, R2, 0x2d, PT ;  /* 0x0000002d0200780c */ /* 0x000fe40003f04270 */
[----:B------:R-:W-:Y:S01]  /*84a0*/  PRMT R6, RZ, 0x7610, R6 ;  /* 0x00007610ff067816 */ /* 0x000fe20000000006 */
[----:B---3--:R0:W-:Y:S04]  /*84b0*/  STL [R1+0x84], R7 ;  /* 0x0000840701007387 */ /* 0x0081e80000100800 */
[----:B0-----:R-:W3:Y:S04]  /*84c0*/  LDL.LU R7, [R1+0x994] ;  /* 0x0009940001077983 */ /* 0x001ee80000300800 */
[----:B------:R-:W2:Y:S02]  /*84d0*/  LDL R5, [R1+0x424] ;  /* 0x0004240001057983 */ /* 0x000ea40000100800 */
[----:B------:R-:W-:-:S02]  /*84e0*/  @P0 IMAD.MOV.U32 R4, RZ, RZ, R17 ;  /* 0x000000ffff040224 */ /* 0x000fc400078e0011 */
[----:B------:R-:W4:Y:S04]  /*84f0*/  LDL R17, [R1+0x408] ;  /* 0x0004080001117983 */ /* 0x000f280000100800 */
        /* <DEDUP_REMOVED lines=20> */
[----:B------:R-:W2:Y:S04]  /*8640*/  LDL R4, [R1+0x40c] ;  /* 0x00040c0001047983 */ /* 0x000ea80000100800 */
[----:B------:R-:W2:Y:S01]  /*8650*/  LDL R5, [R1+0x410] ;  /* 0x0004100001057983 */ /* 0x000ea20000100800 */
[----:B------:R-:W-:Y:S02]  /*8660*/  PRMT R11, RZ, 0x7610, R11 ;  /* 0x00007610ff0b7816 */ /* 0x000fe4000000000b */
[----:B------:R-:W-:Y:S01]  /*8670*/  ISETP.GT.AND P2, PT, R2, 0x2f, PT ;  /* 0x0000002f0200780c */ /* 0x000fe20003f44270 */
[----:B----4-:R-:W-:Y:S01]  /*8680*/  STL [R1+0x90c], R10 ;  /* 0x00090c0a01007387 */ /* 0x010fe20000100800 */
[----:B--2---:R-:W-:-:S04]  /*8690*/  @P1 LOP3.LUT R5, R5, R4, RZ, 0x3c, !PT ;  /* 0x0000000405051212 */ /* 0x004fc800078e3cff */
[----:B------:R-:W-:-:S04]  /*86a0*/  @P1 LOP3.LUT R4, R5, R4, RZ, 0x3c, !PT ;  /* 0x0000000405041212 */ /* 0x000fc800078e3cff */
[----:B------:R-:W-:-:S05]  /*86b0*/  @P1 LOP3.LUT R5, R5, R4, RZ, 0x3c, !PT ;  /* 0x0000000405051212 */ /* 0x000fca00078e3cff */
[----:B------:R0:W2:Y:S04]  /*86c0*/  @P1 LDG.E.U8 R11, desc[UR6][R4.64] ;  /* 0x00000006040b1981 */ /* 0x0000a8000c1e1100 */
[----:B------:R-:W4:Y:S01]  /*86d0*/  LDL R5, [R1+0x404] ;  /* 0x0004040001057983 */ /* 0x000f220000100800 */
[----:B------:R-:W-:Y:S01]  /*86e0*/  PRMT R0, RZ, 0x7610, R0 ;  /* 0x00007610ff007816 */ /* 0x000fe20000000000 */
[----:B0-----:R-:W-:Y:S02]  /*86f0*/  @P2 IMAD.MOV.U32 R4, RZ, RZ, R17 ;  /* 0x000000ffff042224 */ /* 0x001fe400078e0011 */
[----:B--2---:R-:W-:Y:S01]  /*8700*/  STL [R1+0x910], R11 ;  /* 0x0009100b01007387 */ /* 0x004fe20000100800 */
[----:B------:R-:W-:-:S03]  /*8710*/  PRMT R9, RZ, 0x7610, R9 ;  /* 0x00007610ff097816 */ /* 0x000fc60000000009 */
[----:B------:R-:W2:Y:S04]  /*8720*/  LDL R17, [R1+0x3e0] ;  /* 0x0003e00001117983 */ /* 0x000ea80000100800 */
[----:B----4-:R-:W4:Y:S04]  /*8730*/  @P2 LDG.E.U8 R0, desc[UR6][R4.64] ;  /* 0x0000000604002981 */ /* 0x010f28000c1e1100 */
[----:B------:R-:W3:Y:S04]  /*8740*/  LDL R4, [R1+0x3fc] ;  /* 0x0003fc0001047983 */ /* 0x000ee80000100800 */
[----:B------:R-:W3:Y:S04]  /*8750*/  LDL R5, [R1+0x400] ;  /* 0x0004000001057983 */ /* 0x000ee80000100800 */
[----:B----4-:R-:W-:Y:S01]  /*8760*/  STL [R1+0x914], R0 ;  /* 0x0009140001007387 */ /* 0x010fe20000100800 */
[----:B---3--:R-:W-:-:S04]  /*8770*/  @P2 LOP3.LUT R5, R5, R4, RZ, 0x3c, !PT ;  /* 0x0000000405052212 */ /* 0x008fc800078e3cff */
[----:B------:R-:W-:-:S04]  /*8780*/  @P2 LOP3.LUT R4, R5, R4, RZ, 0x3c, !PT ;  /* 0x0000000405042212 */ /* 0x000fc800078e3cff */
[----:B------:R-:W-:-:S05]  /*8790*/  @P2 LOP3.LUT R5, R5, R4, RZ, 0x3c, !PT ;  /* 0x0000000405052212 */ /* 0x000fca00078e3cff */
[----:B------:R0:W3:Y:S04]  /*87a0*/  @P2 LDG.E.U8 R9, desc[UR6][R4.64] ;  /* 0x0000000604092981 */ /* 0x0000e8000c1e1100 */
[----:B------:R-:W0:Y:S04]  /*87b0*/  LDL R4, [R1+0x3f4] ;  /* 0x0003f40001047983 */ /* 0x000e280000100800 */
[----:B------:R-:W0:Y:S01]  /*87c0*/  LDL R5, [R1+0x3f8] ;  /* 0x0003f80001057983 */ /* 0x000e220000100800 */
[----:B------:R-:W-:Y:S02]  /*87d0*/  ISETP.GT.AND P0, PT, R2, 0x30, PT ;  /* 0x000000300200780c */ /* 0x000fe40003f04270 */
[----:B------:R-:W-:-:S11]  /*87e0*/  PRMT R20, RZ, 0x7610, R20 ;  /* 0x00007610ff147816 */ /* 0x000fd60000000014 */
[----:B0-----:R-:W-:-:S04]  /*87f0*/  @P0 LOP3.LUT R5, R5, R4, RZ, 0x3c, !PT ;  /* 0x0000000405050212 */ /* 0x001fc800078e3cff */
[----:B------:R-:W-:-:S04]  /*8800*/  @P0 LOP3.LUT R4, R5, R4, RZ, 0x3c, !PT ;  /* 0x0000000405040212 */ /* 0x000fc800078e3cff */
[----:B------:R-:W-:-:S05]  /*8810*/  @P0 LOP3.LUT R5, R5, R4, RZ, 0x3c, !PT ;  /* 0x0000000405050212 */ /* 0x000fca00078e3cff */
[----:B------:R-:W4:Y:S04]  /*8820*/  @P0 LDG.E.U8 R20, desc[UR6][R4.64] ;  /* 0x0000000604140981 */ /* 0x000f28000c1e1100 */
[----:B---3--:R-:W-:Y:S04]  /*8830*/  STL [R1+0x918], R9 ;  /* 0x0009180901007387 */ /* 0x008fe80000100800 */
[----:B----4-:R0:W-:Y:S04]  /*8840*/  STL [R1+0x58], R20 ;  /* 0x0000581401007387 */ /* 0x0101e80000100800 */
        /* <DEDUP_REMOVED lines=18> */
[----:B------:R-:W3:Y:S01]  /*8970*/  LDL R5, [R1+0x3dc] ;  /* 0x0003dc0001057983 */ /* 0x000ee20000100800 */
[----:B------:R-:W-:Y:S01]  /*8980*/  PRMT R9, RZ, 0x7610, R9 ;  /* 0x00007610ff097816 */ /* 0x000fe20000000009 */
[----:B0-----:R-:W-:Y:S02]  /*8990*/  @P1 IMAD.MOV.U32 R4, RZ, RZ, R17 ;  /* 0x000000ffff041224 */ /* 0x001fe400078e0011 */
[----:B--2---:R-:W-:Y:S01]  /*89a0*/  STL [R1+0x968], R0 ;  /* 0x0009680001007387 */ /* 0x004fe20000100800 */
[----:B------:R-:W-:Y:S02]  /*89b0*/  ISETP.GT.AND P2, PT, R2, 0x32, PT ;  /* 0x000000320200780c */ /* 0x000fe40003f44270 */
[----:B------:R-:W-:Y:S01]  /*89c0*/  PRMT R22, RZ, 0x7610, R22 ;  /* 0x00007610ff167816 */ /* 0x000fe20000000016 */
[----:B------:R-:W2:Y:S04]  /*89d0*/  LDL R17, [R1+0x3c0] ;  /* 0x0003c00001117983 */ /* 0x000ea80000100800 */
[----:B---3--:R0:W3:Y:S04]  /*89e0*/  @P1 LDG.E.U8 R9, desc[UR6][R4.64] ;  /* 0x0000000604091981 */ /* 0x0080e8000c1e1100 */
[----:B------:R-:W0:Y:S04]  /*89f0*/  LDL R4, [R1+0x3d4] ;  /* 0x0003d40001047983 */ /* 0x000e280000100800 */
[----:B------:R-:W0:Y:S02]  /*8a00*/  LDL R5, [R1+0x3d8] ;  /* 0x0003d80001057983 */ /* 0x000e240000100800 */
[----:B0-----:R-:W-:-:S04]  /*8a10*/  @P2 LOP3.LUT R5, R5, R4, RZ, 0x3c, !PT ;  /* 0x0000000405052212 */ /* 0x001fc800078e3cff */
[----:B------:R-:W-:-:S04]  /*8a20*/  @P2 LOP3.LUT R4, R5, R4, RZ, 0x3c, !PT ;  /* 0x0000000405042212 */ /* 0x000fc800078e3cff */
[----:B------:R-:W-:-:S05]  /*8a30*/  @P2 LOP3.LUT R5, R5, R4, RZ, 0x3c, !PT ;  /* 0x0000000405052212 */ /* 0x000fca00078e3cff */
[----:B------:R-:W4:Y:S04]  /*8a40*/  @P2 LDG.E.U8 R22, desc[UR6][R4.64] ;  /* 0x0000000604162981 */ /* 0x000f28000c1e1100 */
[----:B---3--:R0:W-:Y:S04]  /*8a50*/  STL [R1+0x96c], R9 ;  /* 0x00096c0901007387 */ /* 0x0081e80000100800 */
[----:B0-----:R-:W3:Y:S04]  /*8a60*/  LDL R9, [R1+0x378] ;  /* 0x0003780001097983 */ /* 0x001ee80000100800 */
        /* <DEDUP_REMOVED lines=11> */
[----:B------:R-:W-:Y:S02]  /*8b20*/  ISETP.GT.AND P0, PT, R2, 0x33, PT ;  /* 0x000000330200780c */ /* 0x000fe40003f04270 */
[----:B------:R-:W-:-:S11]  /*8b30*/  PRMT R23, RZ, 0x7610, R23 ;  /* 0x00007610ff177816 */ /* 0x000fd60000000017 */
        /* <DEDUP_REMOVED lines=8> */
[----:B------:R-:W4:Y:S01]  /*8bc0*/  LDL R5, [R1+0x3bc] ;  /* 0x0003bc0001057983 */ /* 0x000f220000100800 */
[----:B------:R-:W-:Y:S01]  /*8bd0*/  PRMT R11, RZ, 0x7610, R11 ;  /* 0x00007610ff0b7816 */ /* 0x000fe2000000000b */
[----:B------:R-:W-:Y:S01]  /*8be0*/  @P0 IMAD.MOV.U32 R4, RZ, RZ, R17 ;  /* 0x000000ffff040224 */ /* 0x000fe200078e0011 */
[----:B------:R-:W-:Y:S01]  /*8bf0*/  ISETP.GT.AND P3, PT, R2, 0x38, PT ;  /* 0x000000380200780c */ /* 0x000fe20003f64270 */
[----:B------:R-:W3:Y:S01]  /*8c00*/  LDL R17, [R1+0x3b8] ;  /* 0x0003b80001117983 */ /* 0x000ee20000100800 */
[----:B------:R-:W-:-:S03]  /*8c10*/  PRMT R0, RZ, 0x7610, R0 ;  /* 0x00007610ff007816 */ /* 0x000fc60000000000 */
[----:B----4-:R0:W4:Y:S04]  /*8c20*/  @P0 LDG.E.U8 R11, desc[UR6][R4.64] ;  /* 0x00000006040b0981 */ /* 0x010128000c1e1100 */
[----:B------:R-:W2:Y:S04]  /*8c30*/  LDL R5, [R1+0x374] ;  /* 0x0003740001057983 */ /* 0x000ea80000100800 */
[----:B0-----:R-:W-:Y:S01]  /*8c40*/  @P3 IMAD.MOV.U32 R4, RZ, RZ, R9 ;  /* 0x000000ffff043224 */ /* 0x001fe200078e0009 */
[----:B----4-:R0:W-:Y:S01]  /*8c50*/  STL [R1+0x948], R11 ;  /* 0x0009480b01007387 */ /* 0x0101e20000100800 */
[----:B------:R-:W-:-:S03]  /*8c60*/  PRMT R29, RZ, 0x7610, R29 ;  /* 0x00007610ff1d7816 */ /* 0x000fc6000000001d */
[----:B------:R-:W4:Y:S04]  /*8c70*/  LDL R9, [R1+0x3b0] ;  /* 0x0003b00001097983 */ /* 0x000f280000100800 */
[----:B--2---:R1:W2:Y:S04]  /*8c80*/  @P3 LDG.E.U8 R0, desc[UR6][R4.64] ;  /* 0x0000000604003981 */ /* 0x0042a8000c1e1100 */
[----:B0-----:R-:W4:Y:S04]  /*8c90*/  LDL R11, [R1+0x3ac] ;  /* 0x0003ac00010b7983 */ /* 0x001f280000100800 */
[----:B------:R-:W3:Y:S01]  /*8ca0*/  LDL R5, [R1+0x36c] ;  /* 0x00036c0001057983 */ /* 0x000ee20000100800 */
[----:B-1----:R-:W-:Y:S01]  /*8cb0*/  @P3 IMAD.MOV.U32 R4, RZ, RZ, R10 ;  /* 0x000000ffff043224 */ /* 0x002fe200078e000a */
[----:B------:R-:W-:-:S02]  /*8cc0*/  ISETP.GT.AND P1, PT, R2, 0x34, PT ;  /* 0x000000340200780c */ /* 0x000fc40003f24270 */
[----:B--2---:R0:W-:Y:S01]  /*8cd0*/  STL [R1+0x970], R0 ;  /* 0x0009700001007387 */ /* 0x0041e20000100800 */
[----:B------:R-:W-:-:S03]  /*8ce0*/  PRMT R16, RZ, 0x7610, R16 ;  /* 0x00007610ff107816 */ /* 0x000fc60000000010 */
[----:B------:R-:W2:Y:S04]  /*8cf0*/  LDL R10, [R1+0x364] ;  /* 0x00036400010a7983 */ /* 0x000ea80000100800 */
[----:B---3--:R1:W3:Y:S04]  /*8d00*/  @P3 LDG.E.U8 R29, desc[UR6][R4.64] ;  /* 0x00000006041d3981 */ /* 0x0082e8000c1e1100 */
[----:B0-----:R-:W2:Y:S04]  /*8d10*/  LDL R0, [R1+0x368] ;  /* 0x0003680001007983 */ /* 0x001ea80000100800 */
[----:B------:R-:W4:Y:S01]  /*8d20*/  LDL R5, [R1+0x3b4] ;  /* 0x0003b40001057983 */ /* 0x000f220000100800 */
[----:B-1----:R-:W-:Y:S01]  /*8d30*/  @P1 IMAD.MOV.U32 R4, RZ, RZ, R17 ;  /* 0x000000ffff041224 */ /* 0x002fe200078e0011 */
[----:B------:R-:W-:-:S02]  /*8d40*/  PRMT R8, RZ, 0x7610, R8 ;  /* 0x00007610ff087816 */ /* 0x000fc40000000008 */
[----:B------:R-:W-:Y:S02]  /*8d50*/  ISETP.GT.AND P2, PT, R2, 0x39, PT ;  /* 0x000000390200780c */ /* 0x000fe40003f44270 */
[----:B----4-:R0:W4:Y:S02]  /*8d60*/  @P1 LDG.E.U8 R16, desc[UR6][R4.64] ;  /* 0x0000000604101981 */ /* 0x010124000c1e1100 */
[----:B0-----:R-:W-:Y:S02]  /*8d70*/  @P1 IMAD.MOV.U32 R4, RZ, RZ, R9 ;  /* 0x000000ffff041224 */ /* 0x001fe400078e0009 */
[----:B------:R-:W-:-:S05]  /*8d80*/  @P1 IMAD.MOV.U32 R5, RZ, RZ, R11 ;  /* 0x000000ffff051224 */ /* 0x000fca00078e000b */
[----:B------:R2:W4:Y:S01]  /*8d90*/  @P1 LDG.E.U8 R8, desc[UR6][R4.64] ;  /* 0x0000000604081981 */ /* 0x000522000c1e1100 */
[----:B------:R-:W-:-:S03]  /*8da0*/  PRMT R24, RZ, 0x7610, R24 ;  /* 0x00007610ff187816 */ /* 0x000fc60000000018 */
[----:B---3--:R0:W-:Y:S04]  /*8db0*/  STL [R1+0x974], R29 ;  /* 0x0009741d01007387 */ /* 0x0081e80000100800 */
[----:B------:R-:W3:Y:S01]  /*8dc0*/  LDL R17, [R1+0x360] ;  /* 0x0003600001117983 */ /* 0x000ee20000100800 */
[----:B--2---:R-:W-:Y:S02]  /*8dd0*/  @P2 IMAD.MOV.U32 R4, RZ, RZ, R0 ;  /* 0x000000ffff042224 */ /* 0x004fe400078e0000 */
[----:B------:R-:W-:Y:S01]  /*8de0*/  @P2 IMAD.MOV.U32 R5, RZ, RZ, R10 ;  /* 0x000000ffff052224 */ /* 0x000fe200078e000a */
[----:B0-----:R-:W2:Y:S04]  /*8df0*/  LDL R29, [R1+0x35c] ;  /* 0x00035c00011d7983 */ /* 0x001ea80000100800 */
[----:B------:R3:W2:Y:S04]  /*8e00*/  @P2 LDG.E.U8 R24, desc[UR6][R4.64] ;  /* 0x0000000604182981 */ /* 0x0006a8000c1e1100 */
[----:B----4-:R0:W-:Y:S04]  /*8e10*/  STL [R1+0x4], R16 ;  /* 0x0000041001007387 */ /* 0x0101e80000100800 */
[----:B------:R-:W4:Y:S04]  /*8e20*/  LDL R9, [R1+0x3a8] ;  /* 0x0003a80001097983 */ /* 0x000f280000100800 */
[----:B------:R-:W4:Y:S04]  /*8e30*/  LDL R11, [R1+0x39c] ;  /* 0x00039c00010b7983 */ /* 0x000f280000100800 */
[----:B0-----:R-:W4:Y:S04]  /*8e40*/  LDL R16, [R1+0x3a4] ;  /* 0x0003a40001107983 */ /* 0x001f280000100800 */
[----:B------:R0:W-:Y:S04]  /*8e50*/  STL [R1], R8 ;  /* 0x0000000801007387 */ /* 0x0001e80000100800 */
[----:B------:R-:W4:Y:S04]  /*8e60*/  LDL R10, [R1+0x394] ;  /* 0x00039400010a7983 */ /* 0x000f280000100800 */
[----:B------:R-:W4:Y:S04]  /*8e70*/  LDL R0, [R1+0x398] ;  /* 0x0003980001007983 */ /* 0x000f280000100800 */
[----:B0-----:R-:W4:Y:S01]  /*8e80*/  LDL R8, [R1+0x3a0] ;  /* 0x0003a00001087983 */ /* 0x001f220000100800 */
[----:B------:R-:W-:Y:S01]  /*8e90*/  ISETP.GT.AND P0, PT, R2, 0x35, PT ;  /* 0x000000350200780c */ /* 0x000fe20003f04270 */
[----:B---3--:R-:W-:Y:S01]  /*8ea0*/  @P2 IMAD.MOV.U32 R4, RZ, RZ, R17 ;  /* 0x000000ffff042224 */ /* 0x008fe200078e0011 */
[----:B------:R-:W-:Y:S01]  /*8eb0*/  PRMT R18, RZ, 0x7610, R18 ;  /* 0x00007610ff127816 */ /* 0x000fe20000000012 */
[----:B--2---:R-:W-:Y:S01]  /*8ec0*/  @P2 IMAD.MOV.U32 R5, RZ, RZ, R29 ;  /* 0x000000ffff052224 */ /* 0x004fe200078e001d */
[----:B------:R-:W-:Y:S01]  /*8ed0*/  PRMT R28, RZ, 0x7610, R28 ;  /* 0x00007610ff1c7816 */ /* 0x000fe2000000001c */
[----:B------:R-:W-:Y:S04]  /*8ee0*/  STL [R1+0x978], R24 ;  /* 0x0009781801007387 */ /* 0x000fe80000100800 */
[----:B------:R4:W2:Y:S04]  /*8ef0*/  @P2 LDG.E.U8 R18, desc[UR6][R4.64] ;  /* 0x0000000604122981 */ /* 0x0008a8000c1e1100 */
[----:B----4-:R-:W-:-:S02]  /*8f00*/  @P0 IMAD.MOV.U32 R4, RZ, RZ, R9 ;  /* 0x000000ffff040224 */ /* 0x010fc400078e0009 */
[----:B------:R-:W3:Y:S01]  /*8f10*/  LDL R9, [R1+0x390] ;  /* 0x0003900001097983 */ /* 0x000ee20000100800 */
[----:B------:R-:W-:-:S03]  /*8f20*/  @P0 IMAD.MOV.U32 R5, RZ, RZ, R16 ;  /* 0x000000ffff050224 */ /* 0x000fc600078e0010 */
[----:B------:R-:W4:Y:S04]  /*8f30*/  LDL R16, [R1+0x38c] ;  /* 0x00038c0001107983 */ /* 0x000f280000100800 */
[----:B------:R0:W2:Y:S01]  /*8f40*/  @P0 LDG.E.U8 R28, desc[UR6][R4.64] ;  /* 0x00000006041c0981 */ /* 0x0000a2000c1e1100 */
[----:B------:R-:W-:Y:S02]  /*8f50*/  ISETP.GT.AND P1, PT, R2, 0x36, PT ;  /* 0x000000360200780c */ /* 0x000fe40003f24270 */
[----:B------:R-:W-:Y:S02]  /*8f60*/  PRMT R27, RZ, 0x7610, R27 ;  /* 0x00007610ff1b7816 */ /* 0x000fe4000000001b */
[----:B------:R-:W-:Y:S01]  /*8f70*/  PRMT R26, RZ, 0x7610, R26 ;  /* 0x00007610ff1a7816 */ /* 0x000fe2000000001a */
[----:B0-----:R-:W-:-:S02]  /*8f80*/  @P0 IMAD.MOV.U32 R5, RZ, RZ, R11 ;  /* 0x000000ffff050224 */ /* 0x001fc400078e000b */
[----:B------:R-:W-:-:S05]  /*8f90*/  @P0 IMAD.MOV.U32 R4, RZ, RZ, R8 ;  /* 0x000000ffff040224 */ /* 0x000fca00078e0008 */
[----:B------:R0:W2:Y:S02]  /*8fa0*/  @P0 LDG.E.U8 R27, desc[UR6][R4.64] ;  /* 0x00000006041b0981 */ /* 0x0000a4000c1e1100 */
[----:B0-----:R-:W-:Y:S02]  /*8fb0*/  @P1 IMAD.MOV.U32 R4, RZ, RZ, R0 ;  /* 0x000000ffff041224 */ /* 0x001fe400078e0000 */
[----:B------:R-:W-:-:S05]  /*8fc0*/  @P1 IMAD.MOV.U32 R5, RZ, RZ, R10 ;  /* 0x000000ffff051224 */ /* 0x000fca00078e000a */
[----:B------:R3:W2:Y:S01]  /*8fd0*/  @P1 LDG.E.U8 R26, desc[UR6][R4.64] ;  /* 0x00000006041a1981 */ /* 0x0006a2000c1e1100 */
[----:B------:R-:W-:Y:S01]  /*8fe0*/  PRMT R25, RZ, 0x7610, R25 ;  /* 0x00007610ff197816 */ /* 0x000fe20000000019 */
[----:B---3--:R-:W-:Y:S02]  /*8ff0*/  @P1 IMAD.MOV.U32 R4, RZ, RZ, R9 ;  /* 0x000000ffff041224 */ /* 0x008fe400078e0009 */
[----:B----4-:R-:W-:Y:S01]  /*9000*/  @P1 IMAD.MOV.U32 R5, RZ, RZ, R16 ;  /* 0x000000ffff051224 */ /* 0x010fe200078e0010 */
[----:B--2---:R-:W-:Y:S04]  /*9010*/  STL [R1+0x91c], R28 ;  /* 0x00091c1c01007387 */ /* 0x004fe80000100800 */
[----:B------:R-:W2:Y:S04]  /*9020*/  LDL R11, [R1+0x354] ;  /* 0x00035400010b7983 */ /* 0x000ea80000100800 */
[----:B------:R-:W3:Y:S04]  /*9030*/  LDL R8, [R1+0x358] ;  /* 0x0003580001087983 */ /* 0x000ee80000100800 */
[----:B------:R2:W4:Y:S04]  /*9040*/  @P1 LDG.E.U8 R25, desc[UR6][R4.64] ;  /* 0x0000000604191981 */ /* 0x000528000c1e1100 */
[----:B------:R-:W-:Y:S04]  /*9050*/  STL [R1+0x920], R27 ;  /* 0x0009201b01007387 */ /* 0x000fe80000100800 */
[----:B------:R-:W4:Y:S04]  /*9060*/  LDL R10, [R1+0x34c] ;  /* 0x00034c00010a7983 */ /* 0x000f280000100800 */
[----:B------:R-:W4:Y:S01]  /*9070*/  LDL R0, [R1+0x350] ;  /* 0x0003500001007983 */ /* 0x000f220000100800 */
[----:B------:R-:W-:-:S03]  /*9080*/  ISETP.GT.AND P2, PT, R2, 0x3a, PT ;  /* 0x0000003a0200780c */ /* 0x000fc60003f44270 */
[----:B------:R-:W-:Y:S04]  /*9090*/  STL [R1+0x924], R26 ;  /* 0x0009241a01007387 */ /* 0x000fe80000100800 */
[----:B------:R-:W4:Y:S04]  /*90a0*/  LDL R17, [R1+0x344] ;  /* 0x0003440001117983 */ /* 0x000f280000100800 */
[----:B------:R-:W4:Y:S01]  /*90b0*/  LDL R9, [R1+0x348] ;  /* 0x0003480001097983 */ /* 0x000f220000100800 */
[----:B------:R-:W-:Y:S01]  /*90c0*/  PRMT R15, RZ, 0x7610, R15 ;  /* 0x00007610ff0f7816 */ /* 0x000fe2000000000f */
[----:B--2---:R-:W-:-:S02]  /*90d0*/  @P2 IMAD.MOV.U32 R5, RZ, RZ, R11 ;  /* 0x000000ffff052224 */ /* 0x004fc400078e000b */
[----:B---3--:R-:W-:Y:S01]  /*90e0*/  @P2 IMAD.MOV.U32 R4, RZ, RZ, R8 ;  /* 0x000000ffff042224 */ /* 0x008fe200078e0008 */
[----:B----4-:R-:W-:Y:S04]  /*90f0*/  STL [R1+0x928], R25 ;  /* 0x0009281901007387 */ /* 0x010fe80000100800 */
[----:B------:R-:W2:Y:S04]  /*9100*/  LDL R11, [R1+0x33c] ;  /* 0x00033c00010b7983 */ /* 0x000ea80000100800 */
[----:B------:R-:W3:Y:S04]  /*9110*/  LDL R8, [R1+0x340] ;  /* 0x0003400001087983 */ /* 0x000ee80000100800 */
[----:B------:R0:W4:Y:S01]  /*9120*/  @P2 LDG.E.U8 R15, desc[UR6][R4.64] ;  /* 0x00000006040f2981 */ /* 0x000122000c1e1100 */
[----:B------:R-:W-:-:S02]  /*9130*/  ISETP.GT.AND P3, PT, R2, 0x3b, PT ;  /* 0x0000003b0200780c */ /* 0x000fc40003f64270 */
[----:B------:R-:W-:Y:S02]  /*9140*/  PRMT R14, RZ, 0x7610, R14 ;  /* 0x00007610ff0e7816 */ /* 0x000fe4000000000e */
[----:B------:R-:W-:Y:S01]  /*9150*/  PRMT R13, RZ, 0x7610, R13 ;  /* 0x00007610ff0d7816 */ /* 0x000fe2000000000d */
[----:B0-----:R-:W-:Y:S02]  /*9160*/  @P2 IMAD.MOV.U32 R4, RZ, RZ, R0 ;  /* 0x000000ffff042224 */ /* 0x001fe400078e0000 */
[----:B------:R-:W-:-:S05]  /*9170*/  @P2 IMAD.MOV.U32 R5, RZ, RZ, R10 ;  /* 0x000000ffff052224 */ /* 0x000fca00078e000a */
[----:B------:R0:W4:Y:S02]  /*9180*/  @P2 LDG.E.U8 R14, desc[UR6][R4.64] ;  /* 0x00000006040e2981 */ /* 0x000124000c1e1100 */
[----:B0-----:R-:W-:Y:S02]  /*9190*/  @P3 IMAD.MOV.U32 R4, RZ, RZ, R9 ;  /* 0x000000ffff043224 */ /* 0x001fe400078e0009 */
[----:B------:R-:W-:-:S05]  /*91a0*/  @P3 IMAD.MOV.U32 R5, RZ, RZ, R17 ;  /* 0x000000ffff053224 */ /* 0x000fca00078e0011 */
[----:B------:R2:W4:Y:S01]  /*91b0*/  @P3 LDG.E.U8 R13, desc[UR6][R4.64] ;  /* 0x00000006040d3981 */ /* 0x000522000c1e1100 */
[----:B------:R-:W-:Y:S01]  /*91c0*/  PRMT R12, RZ, 0x7610, R12 ;  /* 0x00007610ff0c7816 */ /* 0x000fe2000000000c */
[----:B--2---:R-:W-:Y:S02]  /*91d0*/  @P3 IMAD.MOV.U32 R5, RZ, RZ, R11 ;  /* 0x000000ffff053224 */ /* 0x004fe400078e000b */
[----:B---3--:R-:W-:Y:S01]  /*91e0*/  @P3 IMAD.MOV.U32 R4, RZ, RZ, R8 ;  /* 0x000000ffff043224 */ /* 0x008fe200078e0008 */
[----:B----4-:R0:W-:Y:S04]  /*91f0*/  STL [R1+0x94c], R15 ;  /* 0x00094c0f01007387 */ /* 0x0101e80000100800 */
[----:B------:R-:W2:Y:S04]  /*9200*/  LDL R10, [R1+0x388] ;  /* 0x00038800010a7983 */ /* 0x000ea80000100800 */
[----:B------:R2:W3:Y:S04]  /*9210*/  @P3 LDG.E.U8 R12, desc[UR6][R4.64] ;  /* 0x00000006040c3981 */ /* 0x0004e8000c1e1100 */
[----:B------:R-:W4:Y:S04]  /*9220*/  LDL R16, [R1+0x384] ;  /* 0x0003840001107983 */ /* 0x000f280000100800 */
[----:B0-----:R-:W4:Y:S04]  /*9230*/  LDL R15, [R1+0x334] ;  /* 0x00033400010f7983 */ /* 0x001f280000100800 */
[----:B------:R-:W4:Y:S04]  /*9240*/  LDL R0, [R1+0x338] ;  /* 0x0003380001007983 */ /* 0x000f280000100800 */
[----:B------:R-:W-:Y:S04]  /*9250*/  STL [R1+0x950], R14 ;  /* 0x0009500e01007387 */ /* 0x000fe80000100800 */
[----:B------:R-:W4:Y:S04]  /*9260*/  LDL R9, [R1+0x330] ;  /* 0x0003300001097983 */ /* 0x000f280000100800 */
[----:B------:R-:W-:Y:S04]  /*9270*/  STL [R1+0x954], R13 ;  /* 0x0009540d01007387 */ /* 0x000fe80000100800 */
[----:B------:R-:W4:Y:S01]  /*9280*/  LDL R11, [R1+0x32c] ;  /* 0x00032c00010b7983 */ /* 0x000f220000100800 */
[----:B------:R-:W-:-:S03]  /*9290*/  ISETP.GT.AND P0, PT, R2, 0x37, PT ;  /* 0x000000370200780c */ /* 0x000fc60003f04270 */
[----:B------:R-:W4:Y:S10]  /*92a0*/  LDL R8, [R1+0x328] ;  /* 0x0003280001087983 */ /* 0x000f340000100800 */
[----:B--2---:R-:W-:Y:S01]  /*92b0*/  @P0 IMAD.MOV.U32 R4, RZ, RZ, R10 ;  /* 0x000000ffff040224 */ /* 0x004fe200078e000a */
[----:B---3--:R-:W-:Y:S04]  /*92c0*/  STL [R1+0x958], R12 ;  /* 0x0009580c01007387 */ /* 0x008fe80000100800 */
[----:B------:R-:W2:Y:S01]  /*92d0*/  LDL R10, [R1+0x324] ;  /* 0x00032400010a7983 */ /* 0x000ea20000100800 */
[----:B------:R-:W-:Y:S01]  /*92e0*/  ISETP.GT.AND P1, PT, R2, 0x3c, PT ;  /* 0x0000003c0200780c */ /* 0x000fe20003f24270 */
[----:B----4-:R-:W-:Y:S01]  /*92f0*/  @P0 IMAD.MOV.U32 R5, RZ, RZ, R16 ;  /* 0x000000ffff050224 */ /* 0x010fe200078e0010 */
[----:B------:R-:W-:-:S02]  /*9300*/  PRMT R3, RZ, 0x7610, R3 ;  /* 0x00007610ff037816 */ /* 0x000fc40000000003 */
[----:B------:R-:W-:-:S04]  /*9310*/  PRMT R7, RZ, 0x7610, R7 ;  /* 0x00007610ff077816 */ /* 0x000fc80000000007 */
[----:B------:R0:W3:Y:S01]  /*9320*/  @P0 LDG.E.U8 R3, desc[UR6][R4.64] ;  /* 0x0000000604030981 */ /* 0x0000e2000c1e1100 */
[----:B------:R-:W-:-:S04]  /*9330*/  PRMT R6, RZ, 0x7610, R6 ;  /* 0x00007610ff067816 */ /* 0x000fc80000000006 */
[----:B0-----:R-:W-:Y:S02]  /*9340*/  @P1 IMAD.MOV.U32 R4, RZ, RZ, R0 ;  /* 0x000000ffff041224 */ /* 0x001fe400078e0000 */
[----:B------:R-:W-:-:S05]  /*9350*/  @P1 IMAD.MOV.U32 R5, RZ, RZ, R15 ;  /* 0x000000ffff051224 */ /* 0x000fca00078e000f */
[----:B------:R0:W4:Y:S01]  /*9360*/  @P1 LDG.E.U8 R7, desc[UR6][R4.64] ;  /* 0x0000000604071981 */ /* 0x000122000c1e1100 */
[----:B------:R-:W-:Y:S01]  /*9370*/  ISETP.GT.AND P2, PT, R2, 0x3d, PT ;  /* 0x0000003d0200780c */ /* 0x000fe20003f44270 */
[----:B0-----:R-:W-:Y:S02]  /*9380*/  @P1 IMAD.MOV.U32 R4, RZ, RZ, R9 ;  /* 0x000000ffff041224 */ /* 0x001fe400078e0009 */
[----:B------:R-:W-:-:S05]  /*9390*/  @P1 IMAD.MOV.U32 R5, RZ, RZ, R11 ;  /* 0x000000ffff051224 */ /* 0x000fca00078e000b */
[----:B------:R0:W4:Y:S05]  /*93a0*/  @P1 LDG.E.U8 R6, desc[UR6][R4.64] ;  /* 0x0000000604061981 */ /* 0x00012a000c1e1100 */
[----:B------:R-:W-:Y:S01]  /*93b0*/  @P2 IMAD.MOV.U32 R16, RZ, RZ, R8 ;  /* 0x000000ffff102224 */ /* 0x000fe200078e0008 */
[----:B0-----:R-:W-:Y:S01]  /*93c0*/  PRMT R5, RZ, 0x7610, R5 ;  /* 0x00007610ff057816 */ /* 0x001fe20000000005 */
[----:B--2---:R-:W-:-:S05]  /*93d0*/  @P2 IMAD.MOV.U32 R17, RZ, RZ, R10 ;  /* 0x000000ffff112224 */ /* 0x004fca00078e000a */
[----:B------:R-:W2:Y:S04]  /*93e0*/  @P2 LDG.E.U8 R5, desc[UR6][R16.64] ;  /* 0x0000000610052981 */ /* 0x000ea8000c1e1100 */
[----:B---3--:R0:W-:Y:S04]  /*93f0*/  STL [R1+0x92c], R3 ;  /* 0x00092c0301007387 */ /* 0x0081e80000100800 */
[----:B------:R-:W3:Y:S04]  /*9400*/  LDL R0, [R1+0x320] ;  /* 0x0003200001007983 */ /* 0x000ee80000100800 */
[----:B0-----:R-:W3:Y:S04]  /*9410*/  LDL R3, [R1+0x31c] ;  /* 0x00031c0001037983 */ /* 0x001ee80000100800 */
[----:B----4-:R0:W-:Y:S04]  /*9420*/  STL [R1+0x930], R7 ;  /* 0x0009300701007387 */ /* 0x0101e80000100800 */
[----:B------:R-:W4:Y:S04]  /*9430*/  LDL R12, [R1+0x314] ;  /* 0x00031400010c7983 */ /* 0x000f280000100800 */
[----:B------:R-:W4:Y:S04]  /*9440*/  LDL R11, [R1+0x318] ;  /* 0x00031800010b7983 */ /* 0x000f280000100800 */
[----:B------:R-:W4:Y:S04]  /*9450*/  LDL R9, [R1+0x310] ;  /* 0x0003100001097983 */ /* 0x000f280000100800 */
[----:B------:R1:W-:Y:S04]  /*9460*/  STL [R1+0x934], R6 ;  /* 0x0009340601007387 */ /* 0x0003e80000100800 */
[----:B------:R-:W4:Y:S04]  /*9470*/  LDL R10, [R1+0x30c] ;  /* 0x00030c00010a7983 */ /* 0x000f280000100800 */
[----:B------:R-:W4:Y:S04]  /*9480*/  LDL R8, [R1+0x37c] ;  /* 0x00037c0001087983 */ /* 0x000f280000100800 */
[----:B0-----:R-:W4:Y:S04]  /*9490*/  LDL R7, [R1+0x380] ;  /* 0x0003800001077983 */ /* 0x001f280000100800 */
[----:B-1----:R-:W4:Y:S04]  /*94a0*/  LDL R6, [R1+0x308] ;  /* 0x0003080001067983 */ /* 0x002f280000100800 */
[----:B--2---:R0:W-:Y:S04]  /*94b0*/  STL [R1+0x938], R5 ;  /* 0x0009380501007387 */ /* 0x0041e80000100800 */
[----:B0-----:R-:W2:Y:S01]  /*94c0*/  LDL R5, [R1+0x304] ;  /* 0x0003040001057983 */ /* 0x001ea20000100800 */
[----:B------:R-:W-:Y:S01]  /*94d0*/  ISETP.GT.AND P1, PT, R2, 0x3e, PT ;  /* 0x0000003e0200780c */ /* 0x000fe20003f24270 */
[----:B---3--:R-:W-:Y:S01]  /*94e0*/  @P2 IMAD.MOV.U32 R16, RZ, RZ, R0 ;  /* 0x000000ffff102224 */ /* 0x008fe200078e0000 */
[----:B------:R-:W-:Y:S01]  /*94f0*/  PRMT R4, RZ, 0x7610, R4 ;  /* 0x00007610ff047816 */ /* 0x000fe20000000004 */
[----:B------:R-:W-:Y:S01]  /*9500*/  @P2 IMAD.MOV.U32 R17, RZ, RZ, R3 ;  /* 0x000000ffff112224 */ /* 0x000fe200078e0003 */
[----:B------:R-:W-:Y:S01]  /*9510*/  PRMT R19, RZ, 0x7610, R19 ;  /* 0x00007610ff137816 */ /* 0x000fe20000000013 */
[----:B------:R-:W3:Y:S04]  /*9520*/  LDL R3, [R1+0x2fc] ;  /* 0x0002fc0001037983 */ /* 0x000ee80000100800 */
[----:B------:R4:W3:Y:S01]  /*9530*/  @P2 LDG.E.U8 R4, desc[UR6][R16.64] ;  /* 0x0000000610042981 */ /* 0x0008e2000c1e1100 */
[----:B------:R-:W-:-:S02]  /*9540*/  PRMT R20, RZ, 0x7610, R20 ;  /* 0x00007610ff147816 */ /* 0x000fc40000000014 */
[----:B------:R-:W-:Y:S01]  /*9550*/  PRMT R21, RZ, 0x7610, R21 ;  /* 0x00007610ff157816 */ /* 0x000fe20000000015 */
[----:B------:R-:W3:Y:S01]  /*9560*/  LDL R0, [R1+0x300] ;  /* 0x0003000001007983 */ /* 0x000ee20000100800 */
[----:B----4-:R-:W-:Y:S02]  /*9570*/  @P1 IMAD.MOV.U32 R16, RZ, RZ, R11 ;  /* 0x000000ffff101224 */ /* 0x010fe400078e000b */
[----:B------:R-:W-:-:S05]  /*9580*/  @P1 IMAD.MOV.U32 R17, RZ, RZ, R12 ;  /* 0x000000ffff111224 */ /* 0x000fca00078e000c */
[----:B------:R0:W4:Y:S02]  /*9590*/  @P1 LDG.E.U8 R19, desc[UR6][R16.64] ;  /* 0x0000000610131981 */ /* 0x000124000c1e1100 */
[----:B0-----:R-:W-:Y:S02]  /*95a0*/  @P1 IMAD.MOV.U32 R16, RZ, RZ, R9 ;  /* 0x000000ffff101224 */ /* 0x001fe400078e0009 */
[----:B------:R-:W-:-:S05]  /*95b0*/  @P1 IMAD.MOV.U32 R17, RZ, RZ, R10 ;  /* 0x000000ffff111224 */ /* 0x000fca00078e000a */
[----:B------:R0:W4:Y:S01]  /*95c0*/  @P1 LDG.E.U8 R20, desc[UR6][R16.64] ;  /* 0x0000000610141981 */ /* 0x000122000c1e1100 */
[----:B------:R-:W-:Y:S02]  /*95d0*/  ISETP.GT.AND P1, PT, R2, 0x3f, PT ;  /* 0x0000003f0200780c */ /* 0x000fe40003f24270 */
[----:B------:R-:W-:Y:S01]  /*95e0*/  PRMT R22, RZ, 0x7610, R22 ;  /* 0x00007610ff167816 */ /* 0x000fe20000000016 */
[----:B0-----:R-:W-:Y:S02]  /*95f0*/  @P0 IMAD.MOV.U32 R16, RZ, RZ, R7 ;  /* 0x000000ffff100224 */ /* 0x001fe400078e0007 */
[----:B------:R-:W-:-:S05]  /*9600*/  @P0 IMAD.MOV.U32 R17, RZ, RZ, R8 ;  /* 0x000000ffff110224 */ /* 0x000fca00078e0008 */
[----:B------:R0:W4:Y:S03]  /*9610*/  @P0 LDG.E.U8 R21, desc[UR6][R16.64] ;  /* 0x0000000610150981 */ /* 0x000126000c1e1100 */
[----:B0-----:R-:W-:Y:S02]  /*9620*/  @P1 IMAD.MOV.U32 R16, RZ, RZ, R6 ;  /* 0x000000ffff101224 */ /* 0x001fe400078e0006 */
[----:B--2---:R-:W-:-:S05]  /*9630*/  @P1 IMAD.MOV.U32 R17, RZ, RZ, R5 ;  /* 0x000000ffff111224 */ /* 0x004fca00078e0005 */
[----:B------:R3:W2:Y:S01]  /*9640*/  @P1 LDG.E.U8 R22, desc[UR6][R16.64] ;  /* 0x0000000610161981 */ /* 0x0006a2000c1e1100 */
[----:B------:R-:W-:Y:S01]  /*9650*/  PRMT R23, RZ, 0x7610, R23 ;  /* 0x00007610ff177816 */ /* 0x000fe20000000017 */
[----:B---3--:R-:W-:Y:S02]  /*9660*/  @P1 IMAD.MOV.U32 R16, RZ, RZ, R0 ;  /* 0x000000ffff101224 */ /* 0x008fe400078e0000 */
[----:B------:R-:W-:Y:S01]  /*9670*/  @P1 IMAD.MOV.U32 R17, RZ, RZ, R3 ;  /* 0x000000ffff111224 */ /* 0x000fe200078e0003 */
[----:B------:R-:W-:Y:S04]  /*9680*/  STL [R1+0x93c], R4 ;  /* 0x00093c0401007387 */ /* 0x000fe80000100800 */
[----:B------:R0:W3:Y:S04]  /*9690*/  @P1 LDG.E.U8 R23, desc[UR6][R16.64] ;  /* 0x0000000610171981 */ /* 0x0000e8000c1e1100 */
[----:B----4-:R-:W-:Y:S04]  /*96a0*/  STL [R1+0x940], R19 ;  /* 0x0009401301007387 */ /* 0x010fe80000100800 */
[----:B------:R-:W-:Y:S04]  /*96b0*/  STL [R1+0x944], R20 ;  /* 0x0009441401007387 */ /* 0x000fe80000100800 */
[----:B------:R-:W-:Y:S04]  /*96c0*/  STL [R1+0x95c], R21 ;  /* 0x00095c1501007387 */ /* 0x000fe80000100800 */
[----:B------:R-:W4:Y:S01]  /*96d0*/  LDL.LU R11, [R1+0x228] ;  /* 0x00022800010b7983 */ /* 0x000f220000300800 */
[----:B0-----:R-:W0:Y:S01]  /*96e0*/  S2R R16, SR_TID.X ;  /* 0x0000000000107919 */ /* 0x001e220000002100 */
[----:B------:R-:W1:Y:S01]  /*96f0*/  S2R R10, SR_TID.X ;  /* 0x00000000000a7919 */ /* 0x000e620000002100 */
[----:B------:R-:W-:Y:S06]  /*9700*/  BAR.SYNC.DEFER_BLOCKING 0x0 ;  /* 0x0000000000007b1d */ /* 0x000fec0000010000 */
[----:B--2---:R2:W-:Y:S04]  /*9710*/  STL [R1+0x960], R22 ;  /* 0x0009601601007387 */ /* 0x0045e80000100800 */
[----:B------:R-:W4:Y:S04]  /*9720*/  LDL.LU R24, [R1+0x224] ;  /* 0x0002240001187983 */ /* 0x000f280000300800 */
[----:B------:R-:W4:Y:S04]  /*9730*/  LDL.LU R29, [R1+0x1e8] ;  /* 0x0001e800011d7983 */ /* 0x000f280000300800 */
[----:B------:R-:W4:Y:S04]  /*9740*/  LDL.LU R0, [R1+0x1e4] ;  /* 0x0001e40001007983 */ /* 0x000f280000300800 */
[----:B------:R-:W4:Y:S04]  /*9750*/  LDL.LU R9, [R1+0x1a8] ;  /* 0x0001a80001097983 */ /* 0x000f280000300800 */
[----:B------:R-:W4:Y:S04]  /*9760*/  LDL.LU R3, [R1+0x158] ;  /* 0x0001580001037983 */ /* 0x000f280000300800 */
[----:B--2---:R-:W2:Y:S04]  /*9770*/  LDL.LU R22, [R1+0x114] ;  /* 0x0001140001167983 */ /* 0x004ea80000300800 */
[----:B------:R-:W2:Y:S04]  /*9780*/  LDL.LU R21, [R1+0xa8] ;  /* 0x0000a80001157983 */ /* 0x000ea80000300800 */
[----:B------:R-:W2:Y:S04]  /*9790*/  LDL.LU R20, [R1+0xa4] ;  /* 0x0000a40001147983 */ /* 0x000ea80000300800 */
[----:B------:R-:W2:Y:S04]  /*97a0*/  LDL.LU R19, [R1+0x58] ;  /* 0x0000580001137983 */ /* 0x000ea80000300800 */
[----:B------:R-:W2:Y:S01]  /*97b0*/  LDL.LU R4, [R1+0x54] ;  /* 0x0000540001047983 */ /* 0x000ea20000300800 */
[----:B0-----:R-:W-:-:S03]  /*97c0*/  LOP3.LUT R16, R16, 0x3f, RZ, 0xc0, !PT ;  /* 0x0000003f10107812 */ /* 0x001fc600078ec0ff */
[----:B------:R-:W2:Y:S04]  /*97d0*/  LDL.LU R5, [R1+0x220] ;  /* 0x0002200001057983 */ /* 0x000ea80000300800 */
[----:B------:R-:W2:Y:S04]  /*97e0*/  LDL.LU R6, [R1+0x21c] ;  /* 0x00021c0001067983 */ /* 0x000ea80000300800 */
[----:B------:R-:W2:Y:S04]  /*97f0*/  LDL.LU R7, [R1+0x1e0] ;  /* 0x0001e00001077983 */ /* 0x000ea80000300800 */
[----:B------:R-:W2:Y:S04]  /*9800*/  LDL.LU R25, [R1+0x1dc] ;  /* 0x0001dc0001197983 */ /* 0x000ea80000300800 */
[----:B------:R-:W2:Y:S01]  /*9810*/  LDL.LU R26, [R1+0x1a0] ;  /* 0x0001a000011a7983 */ /* 0x000ea20000300800 */
[----:B------:R-:W-:-:S03]  /*9820*/  ISETP.GE.AND P0, PT, R16, R2, PT ;  /* 0x000000021000720c */ /* 0x000fc60003f06270 */
[----:B------:R-:W2:Y:S01]  /*9830*/  LDL.LU R27, [R1+0x19c] ;  /* 0x00019c00011b7983 */ /* 0x000ea20000300800 */
[----:B-1----:R-:W-:-:S03]  /*9840*/  LOP3.LUT R8, R10, 0x3f, RZ, 0xc0, !PT ;  /* 0x0000003f0a087812 */ /* 0x002fc600078ec0ff */
[----:B------:R-:W2:Y:S04]  /*9850*/  LDL.LU R17, [R1+0x118] ;  /* 0x0001180001117983 */ /* 0x000ea80000300800 */
[----:B---3--:R0:W-:Y:S04]  /*9860*/  STL [R1+0x964], R23 ;  /* 0x0009641701007387 */ /* 0x0081e80000100800 */
[----:B----4-:R1:W-:Y:S04]  /*9870*/  STS.U8 [R8+UR4], R11 ;  /* 0x0000000b08007988 */ /* 0x0103e80008000004 */
[----:B0-----:R-:W3:Y:S04]  /*9880*/  LDL.LU R23, [R1+0x154] ;  /* 0x0001540001177983 */ /* 0x001ee80000300800 */
[----:B------:R-:W4:Y:S04]  /*9890*/  LDL.LU R16, [R1+0x1a4] ;  /* 0x0001a40001107983 */ /* 0x000f280000300800 */
[----:B------:R-:W2:Y:S04]  /*98a0*/  LDL.LU R12, [R1+0x150] ;  /* 0x00015000010c7983 */ /* 0x000ea80000300800 */
[----:B------:R-:W2:Y:S04]  /*98b0*/  LDL.LU R13, [R1+0x14c] ;  /* 0x00014c00010d7983 */ /* 0x000ea80000300800 */
[----:B------:R-:W2:Y:S04]  /*98c0*/  LDL.LU R14, [R1+0x110] ;  /* 0x00011000010e7983 */ /* 0x000ea80000300800 */
[----:B------:R-:W2:Y:S04]  /*98d0*/  LDL.LU R15, [R1+0x10c] ;  /* 0x00010c00010f7983 */ /* 0x000ea80000300800 */
[----:B------:R-:W2:Y:S04]  /*98e0*/  LDL.LU R28, [R1+0xa0] ;  /* 0x0000a000011c7983 */ /* 0x000ea80000300800 */
[----:B-1----:R-:W2:Y:S04]  /*98f0*/  LDL.LU R11, [R1+0x9c] ;  /* 0x00009c00010b7983 */ /* 0x002ea80000300800 */
[----:B------:R0:W-:Y:S04]  /*9900*/  STS.U8 [R8+UR4+0x40], R24 ;  /* 0x0000401808007988 */ /* 0x0001e80008000004 */
[----:B------:R1:W-:Y:S04]  /*9910*/  STS.U8 [R8+UR4+0x440], R29 ;  /* 0x0004401d08007988 */ /* 0x0003e80008000004 */
[----:B------:R1:W-:Y:S04]  /*9920*/  STS.U8 [R8+UR4+0x400], R0 ;  /* 0x0004000008007988 */ /* 0x0003e80008000004 */
[----:B0-----:R-:W2:Y:S04]  /*9930*/  LDL.LU R24, [R1+0x978] ;  /* 0x0009780001187983 */ /* 0x001ea80000300800 */
[----:B-1----:R-:W2:Y:S04]  /*9940*/  LDL.LU R29, [R1+0x974] ;  /* 0x00097400011d7983 */ /* 0x002ea80000300800 */
[----:B------:R-:W2:Y:S04]  /*9950*/  LDL.LU R0, [R1+0x970] ;  /* 0x0009700001007983 */ /* 0x000ea80000300800 */
[----:B------:R0:W-:Y:S04]  /*9960*/  STS.U8 [R8+UR4+0x800], R9 ;  /* 0x0008000908007988 */ /* 0x0001e80008000004 */
[----:B0-----:R-:W2:Y:S04]  /*9970*/  LDL.LU R9, [R1+0x96c] ;  /* 0x00096c0001097983 */ /* 0x001ea80000300800 */
[----:B----4-:R-:W-:Y:S04]  /*9980*/  STS.U8 [R8+UR4+0x840], R16 ;  /* 0x0008401008007988 */ /* 0x010fe80008000004 */
[----:B------:R0:W-:Y:S04]  /*9990*/  STS.U8 [R8+UR4+0xc40], R3 ;  /* 0x000c400308007988 */ /* 0x0001e80008000004 */
[----:B---3--:R-:W-:Y:S04]  /*99a0*/  STS.U8 [R8+UR4+0xc00], R23 ;  /* 0x000c001708007988 */ /* 0x008fe80008000004 */
[----:B--2---:R-:W-:Y:S04]  /*99b0*/  STS.U8 [R8+UR4+0x1000], R17 ;  /* 0x0010001108007988 */ /* 0x004fe80008000004 */
[----:B------:R-:W-:Y:S04]  /*99c0*/  STS.U8 [R8+UR4+0x1040], R22 ;  /* 0x0010401608007988 */ /* 0x000fe80008000004 */
[----:B------:R-:W-:Y:S04]  /*99d0*/  STS.U8 [R8+UR4+0x1440], R21 ;  /* 0x0014401508007988 */ /* 0x000fe80008000004 */
[----:B------:R-:W-:Y:S01]  /*99e0*/  STS.U8 [R8+UR4+0x1400], R20 ;  /* 0x0014001408007988 */ /* 0x000fe20008000004 */
[----:B0-----:R-:W0:Y:S03]  /*99f0*/  S2R R3, SR_TID.X ;  /* 0x0000000000037919 */ /* 0x001e260000002100 */
[----:B------:R-:W-:Y:S04]  /*9a00*/  STS.U8 [R8+UR4+0x1800], R19 ;  /* 0x0018001308007988 */ /* 0x000fe80008000004 */
[----:B------:R-:W-:Y:S01]  /*9a10*/  STS.U8 [R8+UR4+0x1840], R4 ;  /* 0x0018400408007988 */ /* 0x000fe20008000004 */
[----:B0-----:R-:W-:-:S04]  /*9a20*/  LOP3.LUT R3, R3, 0x3f, RZ, 0xc0, !PT ;  /* 0x0000003f03037812 */ /* 0x001fc800078ec0ff */
[----:B------:R-:W-:Y:S01]  /*9a30*/  LOP3.LUT R3, R3, 0x8, RZ, 0x3c, !PT ;  /* 0x0000000803037812 */ /* 0x000fe200078e3cff */
[----:B------:R0:W-:Y:S04]  /*9a40*/  STS.U8 [R8+UR4+0x1c40], R0 ;  /* 0x001c400008007988 */ /* 0x0001e80008000004 */
[----:B0-----:R-:W2:Y:S04]  /*9a50*/  LDL.LU R0, [R1+0x968] ;  /* 0x0009680001007983 */ /* 0x001ea80000300800 */
[----:B------:R-:W-:Y:S04]  /*9a60*/  STS.U8 [R8+UR4+0x1c00], R29 ;  /* 0x001c001d08007988 */ /* 0x000fe80008000004 */
[----:B------:R-:W-:Y:S04]  /*9a70*/  STS.U8 [R3+UR4+0x80], R5 ;  /* 0x0000800503007988 */ /* 0x000fe80008000004 */
[----:B------:R-:W-:Y:S04]  /*9a80*/  STS.U8 [R3+UR4+0xc0], R6 ;  /* 0x0000c00603007988 */ /* 0x000fe80008000004 */
[----:B------:R-:W-:Y:S04]  /*9a90*/  STS.U8 [R3+UR4+0x4c0], R7 ;  /* 0x0004c00703007988 */ /* 0x000fe80008000004 */
[----:B------:R0:W-:Y:S04]  /*9aa0*/  STS.U8 [R3+UR4+0x480], R25 ;  /* 0x0004801903007988 */ /* 0x0001e80008000004 */
[----:B------:R1:W-:Y:S04]  /*9ab0*/  STS.U8 [R3+UR4+0x880], R26 ;  /* 0x0008801a03007988 */ /* 0x0003e80008000004 */
[----:B------:R3:W-:Y:S04]  /*9ac0*/  STS.U8 [R3+UR4+0x8c0], R27 ;  /* 0x0008c01b03007988 */ /* 0x0007e80008000004 */
[----:B0-----:R-:W4:Y:S04]  /*9ad0*/  LDL.LU R25, [R1+0x218] ;  /* 0x0002180001197983 */ /* 0x001f280000300800 */
[----:B-1----:R-:W4:Y:S04]  /*9ae0*/  LDL.LU R26, [R1+0x214] ;  /* 0x00021400011a7983 */ /* 0x002f280000300800 */
[----:B---3--:R-:W3:Y:S04]  /*9af0*/  LDL.LU R27, [R1+0x1d8] ;  /* 0x0001d800011b7983 */ /* 0x008ee80000300800 */
[----:B------:R-:W3:Y:S04]  /*9b00*/  LDL.LU R23, [R1+0x1d4] ;  /* 0x0001d40001177983 */ /* 0x000ee80000300800 */
[----:B------:R-:W3:Y:S04]  /*9b10*/  LDL.LU R22, [R1+0x198] ;  /* 0x0001980001167983 */ /* 0x000ee80000300800 */
[----:B------:R0:W-:Y:S04]  /*9b20*/  STS.U8 [R3+UR4+0xcc0], R12 ;  /* 0x000cc00c03007988 */ /* 0x0001e80008000004 */
[----:B------:R-:W3:Y:S04]  /*9b30*/  LDL.LU R21, [R1+0x184] ;  /* 0x0001840001157983 */ /* 0x000ee80000300800 */
[----:B------:R1:W-:Y:S04]  /*9b40*/  STS.U8 [R3+UR4+0xc80], R13 ;  /* 0x000c800d03007988 */ /* 0x0003e80008000004 */
[----:B0-----:R-:W3:Y:S04]  /*9b50*/  LDL.LU R12, [R1+0x148] ;  /* 0x00014800010c7983 */ /* 0x001ee80000300800 */
[----:B------:R0:W-:Y:S04]  /*9b60*/  STS.U8 [R3+UR4+0x1080], R14 ;  /* 0x0010800e03007988 */ /* 0x0001e80008000004 */
[----:B-1----:R-:W3:Y:S04]  /*9b70*/  LDL.LU R13, [R1+0x144] ;  /* 0x00014400010d7983 */ /* 0x002ee80000300800 */
[----:B------:R1:W-:Y:S04]  /*9b80*/  STS.U8 [R3+UR4+0x10c0], R15 ;  /* 0x0010c00f03007988 */ /* 0x0003e80008000004 */
[----:B0-----:R-:W3:Y:S04]  /*9b90*/  LDL.LU R14, [R1+0x108] ;  /* 0x00010800010e7983 */ /* 0x001ee80000300800 */
[----:B-1----:R-:W3:Y:S04]  /*9ba0*/  LDL.LU R15, [R1+0x104] ;  /* 0x00010400010f7983 */ /* 0x002ee80000300800 */
[----:B------:R-:W-:Y:S04]  /*9bb0*/  STS.U8 [R3+UR4+0x14c0], R28 ;  /* 0x0014c01c03007988 */ /* 0x000fe80008000004 */
[----:B------:R0:W-:Y:S04]  /*9bc0*/  STS.U8 [R3+UR4+0x1480], R11 ;  /* 0x0014800b03007988 */ /* 0x0001e80008000004 */
[----:B0-----:R-:W3:Y:S04]  /*9bd0*/  LDL.LU R11, [R1+0x98] ;  /* 0x00009800010b7983 */ /* 0x001ee80000300800 */
[----:B------:R-:W3:Y:S04]  /*9be0*/  LDL.LU R17, [R1+0x18] ;  /* 0x0000180001117983 */ /* 0x000ee80000300800 */
[----:B------:R-:W3:Y:S04]  /*9bf0*/  LDL.LU R29, [R1+0x14] ;  /* 0x00001400011d7983 */ /* 0x000ee80000300800 */
[----:B------:R-:W3:Y:S04]  /*9c00*/  LDL.LU R20, [R1+0x210] ;  /* 0x0002100001147983 */ /* 0x000ee80000300800 */
[----:B------:R-:W3:Y:S04]  /*9c10*/  LDL.LU R19, [R1+0x20c] ;  /* 0x00020c0001137983 */ /* 0x000ee80000300800 */
[----:B------:R-:W3:Y:S04]  /*9c20*/  LDL.LU R4, [R1+0x1d0] ;  /* 0x0001d00001047983 */ /* 0x000ee80000300800 */
[----:B------:R-:W3:Y:S04]  /*9c30*/  LDL.LU R28, [R1+0x1cc] ;  /* 0x0001cc00011c7983 */ /* 0x000ee80000300800 */
[----:B--2---:R0:W-:Y:S02]  /*9c40*/  STS.U8 [R3+UR4+0x1880], R0 ;  /* 0x0018800003007988 */ /* 0x0041e40008000004 */
[----:B0-----:R-:W0:Y:S02]  /*9c50*/  S2R R0, SR_TID.X ;  /* 0x0000000000007919 */ /* 0x001e240000002100 */
[----:B------:R1:W-:Y:S04]  /*9c60*/  STS.U8 [R3+UR4+0x18c0], R9 ;  /* 0x0018c00903007988 */ /* 0x0003e80008000004 */
[----:B------:R2:W-:Y:S04]  /*9c70*/  STS.U8 [R3+UR4+0x1cc0], R24 ;  /* 0x001cc01803007988 */ /* 0x0005e80008000004 */
[----:B-1----:R-:W3:Y:S04]  /*9c80*/  LDL.LU R9, [R1+0x180] ;  /* 0x0001800001097983 */ /* 0x002ee80000300800 */
[----:B--2---:R-:W2:Y:S04]  /*9c90*/  LDL.LU R24, [R1+0x94] ;  /* 0x0000940001187983 */ /* 0x004ea80000300800 */
[----:B------:R-:W2:Y:S04]  /*9ca0*/  LDL.LU R5, [R1+0x17c] ;  /* 0x00017c0001057983 */ /* 0x000ea80000300800 */
[----:B------:R-:W2:Y:S01]  /*9cb0*/  LDL.LU R6, [R1+0x140] ;  /* 0x0001400001067983 */ /* 0x000ea20000300800 */
[----:B0-----:R-:W-:-:S03]  /*9cc0*/  LOP3.LUT R0, R0, 0x3f, RZ, 0xc0, !PT ;  /* 0x0000003f00007812 */ /* 0x001fc600078ec0ff */
[----:B------:R0:W-:Y:S01]  /*9cd0*/  STS.U8 [R3+UR4+0x1c80], R18 ;  /* 0x001c801203007988 */ /* 0x0001e20008000004 */
[----:B------:R-:W-:-:S03]  /*9ce0*/  LOP3.LUT R16, R0, 0x10, RZ, 0x3c, !PT ;  /* 0x0000001000107812 */ /* 0x000fc600078e3cff */
[----:B------:R-:W2:Y:S04]  /*9cf0*/  LDL.LU R7, [R1+0x13c] ;  /* 0x00013c0001077983 */ /* 0x000ea80000300800 */
[----:B----4-:R1:W-:Y:S04]  /*9d00*/  STS.U8 [R16+UR4+0x100], R25 ;  /* 0x0001001910007988 */ /* 0x0103e80008000004 */
[----:B0-----:R-:W4:Y:S04]  /*9d10*/  LDL.LU R3, [R1+0x100] ;  /* 0x0001000001037983 */ /* 0x001f280000300800 */
[----:B------:R0:W-:Y:S04]  /*9d20*/  STS.U8 [R16+UR4+0x140], R26 ;  /* 0x0001401a10007988 */ /* 0x0001e80008000004 */
[----:B-1----:R-:W4:Y:S04]  /*9d30*/  LDL.LU R25, [R1+0xcc] ;  /* 0x0000cc0001197983 */ /* 0x002f280000300800 */
[----:B---3--:R1:W-:Y:S04]  /*9d40*/  STS.U8 [R16+UR4+0x540], R27 ;  /* 0x0005401b10007988 */ /* 0x0083e80008000004 */
[----:B0-----:R-:W3:Y:S04]  /*9d50*/  LDL.LU R26, [R1+0x90] ;  /* 0x00009000011a7983 */ /* 0x001ee80000300800 */
[----:B------:R0:W-:Y:S04]  /*9d60*/  STS.U8 [R16+UR4+0x500], R23 ;  /* 0x0005001710007988 */ /* 0x0001e80008000004 */
[----:B-1----:R-:W3:Y:S04]  /*9d70*/  LDL.LU R27, [R1+0x8c] ;  /* 0x00008c00011b7983 */ /* 0x002ee80000300800 */
[----:B------:R1:W-:Y:S04]  /*9d80*/  STS.U8 [R16+UR4+0x900], R22 ;  /* 0x0009001610007988 */ /* 0x0003e80008000004 */
        /* <DEDUP_REMOVED lines=10> */
[----:B-1----:R-:W4:Y:S04]  /*9e30*/  LDL.LU R14, [R1+0x950] ;  /* 0x00095000010e7983 */ /* 0x002f280000300800 */
[----:B0-----:R-:W3:Y:S04]  /*9e40*/  LDL.LU R15, [R1+0x94c] ;  /* 0x00094c00010f7983 */ /* 0x001ee80000300800 */
[----:B------:R0:W-:Y:S01]  /*9e50*/  STS.U8 [R16+UR4+0x1540], R11 ;  /* 0x0015400b10007988 */ /* 0x0001e20008000004 */
[----:B------:R-:W-:-:S03]  /*9e60*/  LOP3.LUT R0, R0, 0x18, RZ, 0x3c, !PT ;  /* 0x0000001800007812 */ /* 0x000fc600078e3cff */
[----:B0-----:R-:W4:Y:S04]  /*9e70*/  LDL.LU R11, [R1+0x948] ;  /* 0x00094800010b7983 */ /* 0x001f280000300800 */
[----:B--2---:R-:W-:Y:S04]  /*9e80*/  STS.U8 [R16+UR4+0x1500], R24 ;  /* 0x0015001810007988 */ /* 0x004fe80008000004 */
[----:B------:R0:W-:Y:S04]  /*9e90*/  STS.U8 [R16+UR4+0x1900], R17 ;  /* 0x0019001110007988 */ /* 0x0001e80008000004 */
[----:B0-----:R-:W2:Y:S04]  /*9ea0*/  LDL.LU R17, [R1+0x10] ;  /* 0x0000100001117983 */ /* 0x001ea80000300800 */
[----:B------:R0:W-:Y:S04]  /*9eb0*/  STS.U8 [R16+UR4+0x1940], R29 ;  /* 0x0019401d10007988 */ /* 0x0001e80008000004 */
[----:B------:R-:W2:Y:S04]  /*9ec0*/  LDL.LU R24, [R1+0x208] ;  /* 0x0002080001187983 */ /* 0x000ea80000300800 */
[----:B0-----:R-:W2:Y:S04]  /*9ed0*/  LDL.LU R29, [R1+0x204] ;  /* 0x00020400011d7983 */ /* 0x001ea80000300800 */
[----:B---3--:R-:W-:Y:S04]  /*9ee0*/  STS.U8 [R16+UR4+0x1d40], R15 ;  /* 0x001d400f10007988 */ /* 0x008fe80008000004 */
[----:B----4-:R-:W-:Y:S04]  /*9ef0*/  STS.U8 [R16+UR4+0x1d00], R14 ;  /* 0x001d000e10007988 */ /* 0x010fe80008000004 */
[----:B------:R-:W-:Y:S04]  /*9f00*/  STS.U8 [R0+UR4+0x180], R20 ;  /* 0x0001801400007988 */ /* 0x000fe80008000004 */
[----:B------:R-:W-:Y:S04]  /*9f10*/  STS.U8 [R0+UR4+0x1c0], R19 ;  /* 0x0001c01300007988 */ /* 0x000fe80008000004 */
[----:B------:R-:W-:Y:S04]  /*9f20*/  STS.U8 [R0+UR4+0x5c0], R4 ;  /* 0x0005c00400007988 */ /* 0x000fe80008000004 */
[----:B------:R0:W-:Y:S04]  /*9f30*/  STS.U8 [R0+UR4+0x580], R28 ;  /* 0x0005801c00007988 */ /* 0x0001e80008000004 */
[----:B------:R1:W-:Y:S04]  /*9f40*/  STS.U8 [R0+UR4+0x980], R9 ;  /* 0x0009800900007988 */ /* 0x0003e80008000004 */
[----:B0-----:R-:W3:Y:S04]  /*9f50*/  LDL.LU R28, [R1+0x1c8] ;  /* 0x0001c800011c7983 */ /* 0x001ee80000300800 */
[----:B-1----:R-:W4:Y:S04]  /*9f60*/  LDL.LU R9, [R1+0x1c4] ;  /* 0x0001c40001097983 */ /* 0x002f280000300800 */
[----:B------:R-:W4:Y:S04]  /*9f70*/  LDL.LU R20, [R1+0x178] ;  /* 0x0001780001147983 */ /* 0x000f280000300800 */
[----:B------:R-:W4:Y:S04]  /*9f80*/  LDL.LU R19, [R1+0x174] ;  /* 0x0001740001137983 */ /* 0x000f280000300800 */
[----:B------:R0:W-:Y:S04]  /*9f90*/  STS.U8 [R0+UR4+0x9c0], R5 ;  /* 0x0009c00500007988 */ /* 0x0001e80008000004 */
[----:B------:R-:W4:Y:S04]  /*9fa0*/  LDL.LU R4, [R1+0x138] ;  /* 0x0001380001047983 */ /* 0x000f280000300800 */
[----:B------:R1:W-:Y:S04]  /*9fb0*/  STS.U8 [R0+UR4+0xdc0], R6 ;  /* 0x000dc00600007988 */ /* 0x0003e80008000004 */
[----:B0-----:R-:W4:Y:S04]  /*9fc0*/  LDL.LU R5, [R1+0x134] ;  /* 0x0001340001057983 */ /* 0x001f280000300800 */
[----:B------:R0:W-:Y:S04]  /*9fd0*/  STS.U8 [R0+UR4+0xd80], R7 ;  /* 0x000d800700007988 */ /* 0x0001e80008000004 */
[----:B-1----:R-:W4:Y:S04]  /*9fe0*/  LDL.LU R6, [R1+0xc8] ;  /* 0x0000c80001067983 */ /* 0x002f280000300800 */
[----:B0-----:R-:W4:Y:S04]  /*9ff0*/  LDL.LU R7, [R1+0xc4] ;  /* 0x0000c40001077983 */ /* 0x001f280000300800 */
[----:B------:R0:W-:Y:S04]  /*a000*/  STS.U8 [R0+UR4+0x1180], R3 ;  /* 0x0011800300007988 */ /* 0x0001e80008000004 */
[----:B------:R1:W-:Y:S04]  /*a010*/  STS.U8 [R0+UR4+0x11c0], R25 ;  /* 0x0011c01900007988 */ /* 0x0003e80008000004 */
[----:B------:R1:W-:Y:S04]  /*a020*/  STS.U8 [R0+UR4+0x15c0], R26 ;  /* 0x0015c01a00007988 */ /* 0x0003e80008000004 */
[----:B------:R1:W-:Y:S04]  /*a030*/  STS.U8 [R0+UR4+0x1580], R27 ;  /* 0x0015801b00007988 */ /* 0x0003e80008000004 */
[----:B0-----:R-:W4:Y:S04]  /*a040*/  LDL.LU R3, [R1+0x88] ;  /* 0x0000880001037983 */ /* 0x001f280000300800 */
[----:B-1----:R-:W4:Y:S04]  /*a050*/  LDL.LU R25, [R1+0x84] ;  /* 0x0000840001197983 */ /* 0x002f280000300800 */
[----:B------:R-:W4:Y:S04]  /*a060*/  LDL.LU R26, [R1+0x4] ;  /* 0x00000400011a7983 */ /* 0x000f280000300800 */
[----:B------:R-:W4:Y:S04]  /*a070*/  LDL.LU R27, [R1] ;  /* 0x00000000011b7983 */ /* 0x000f280000300800 */
[----:B--2---:R0:W-:Y:S04]  /*a080*/  STS.U8 [R0+UR4+0x1980], R17 ;  /* 0x0019801100007988 */ /* 0x0041e80008000004 */
[----:B------:R-:W-:Y:S04]  /*a090*/  STS.U8 [R0+UR4+0x19c0], R11 ;  /* 0x0019c00b00007988 */ /* 0x000fe80008000004 */
[----:B------:R1:W-:Y:S04]  /*a0a0*/  STS.U8 [R0+UR4+0x1dc0], R13 ;  /* 0x001dc00d00007988 */ /* 0x0003e80008000004 */
[----:B0-----:R-:W2:Y:S01]  /*a0b0*/  LDL.LU R17, [R1+0x200] ;  /* 0x0002000001117983 */ /* 0x001ea20000300800 */
[----:B-1----:R-:W-:-:S04]  /*a0c0*/  LOP3.LUT R13, R10, 0x3f, RZ, 0xc0, !PT ;  /* 0x0000003f0a0d7812 */ /* 0x002fc800078ec0ff */
[C---:B------:R-:W-:Y:S01]  /*a0d0*/  LOP3.LUT R16, R13.reuse, 0x20, RZ, 0x3c, !PT ;  /* 0x000000200d107812 */ /* 0x040fe200078e3cff */
[----:B------:R0:W-:Y:S04]  /*a0e0*/  STS.U8 [R0+UR4+0x1d80], R12 ;  /* 0x001d800c00007988 */ /* 0x0001e80008000004 */
[----:B------:R-:W-:Y:S04]  /*a0f0*/  STS.U8 [R16+UR4+0x200], R24 ;  /* 0x0002001810007988 */ /* 0x000fe80008000004 */
[----:B------:R-:W-:Y:S04]  /*a100*/  STS.U8 [R16+UR4+0x240], R29 ;  /* 0x0002401d10007988 */ /* 0x000fe80008000004 */
[----:B0-----:R-:W2:Y:S04]  /*a110*/  LDL.LU R0, [R1+0x1fc] ;  /* 0x0001fc0001007983 */ /* 0x001ea80000300800 */
[----:B------:R-:W2:Y:S04]  /*a120*/  LDL.LU R11, [R1+0x1c0] ;  /* 0x0001c000010b7983 */ /* 0x000ea80000300800 */
[----:B------:R-:W2:Y:S04]  /*a130*/  LDL.LU R10, [R1+0x1bc] ;  /* 0x0001bc00010a7983 */ /* 0x000ea80000300800 */
[----:B---3--:R0:W-:Y:S04]  /*a140*/  STS.U8 [R16+UR4+0x640], R28 ;  /* 0x0006401c10007988 */ /* 0x0081e80008000004 */
[----:B----4-:R1:W-:Y:S04]  /*a150*/  STS.U8 [R16+UR4+0x600], R9 ;  /* 0x0006000910007988 */ /* 0x0103e80008000004 */
[----:B0-----:R-:W3:Y:S04]  /*a160*/  LDL.LU R28, [R1+0x170] ;  /* 0x00017000011c7983 */ /* 0x001ee80000300800 */
[----:B-1----:R-:W4:Y:S04]  /*a170*/  LDL.LU R9, [R1+0x16c] ;  /* 0x00016c0001097983 */ /* 0x002f280000300800 */
[----:B------:R-:W4:Y:S04]  /*a180*/  LDL.LU R12, [R1+0x12c] ;  /* 0x00012c00010c7983 */ /* 0x000f280000300800 */
[----:B------:R-:W4:Y:S04]  /*a190*/  LDL.LU R14, [R1+0xc0] ;  /* 0x0000c000010e7983 */ /* 0x000f280000300800 */
[----:B------:R-:W4:Y:S04]  /*a1a0*/  LDL.LU R15, [R1+0xbc] ;  /* 0x0000bc00010f7983 */ /* 0x000f280000300800 */
[----:B------:R-:W4:Y:S04]  /*a1b0*/  LDL.LU R24, [R1+0x80] ;  /* 0x0000800001187983 */ /* 0x000f280000300800 */
[----:B------:R-:W4:Y:S04]  /*a1c0*/  LDL.LU R29, [R1+0x7c] ;  /* 0x00007c00011d7983 */ /* 0x000f280000300800 */
[----:B------:R0:W-:Y:S04]  /*a1d0*/  STS.U8 [R16+UR4+0xa00], R20 ;  /* 0x000a001410007988 */ /* 0x0001e80008000004 */
[----:B------:R1:W-:Y:S04]  /*a1e0*/  STS.U8 [R16+UR4+0xa40], R19 ;  /* 0x000a401310007988 */ /* 0x0003e80008000004 */
[----:B------:R1:W-:Y:S04]  /*a1f0*/  STS.U8 [R16+UR4+0xe40], R4 ;  /* 0x000e400410007988 */ /* 0x0003e80008000004 */
[----:B0-----:R-:W4:Y:S04]  /*a200*/  LDL.LU R20, [R1+0x944] ;  /* 0x0009440001147983 */ /* 0x001f280000300800 */
[----:B-1----:R-:W4:Y:S04]  /*a210*/  LDL.LU R19, [R1+0x940] ;  /* 0x0009400001137983 */ /* 0x002f280000300800 */
[----:B------:R-:W4:Y:S04]  /*a220*/  LDL.LU R4, [R1+0x93c] ;  /* 0x00093c0001047983 */ /* 0x000f280000300800 */
[----:B------:R0:W-:Y:S04]  /*a230*/  STS.U8 [R16+UR4+0xe00], R5 ;  /* 0x000e000510007988 */ /* 0x0001e80008000004 */
[----:B------:R1:W-:Y:S04]  /*a240*/  STS.U8 [R16+UR4+0x1200], R6 ;  /* 0x0012000610007988 */ /* 0x0003e80008000004 */
[----:B------:R1:W-:Y:S04]  /*a250*/  STS.U8 [R16+UR4+0x1240], R7 ;  /* 0x0012400710007988 */ /* 0x0003e80008000004 */
[----:B0-----:R-:W4:Y:S04]  /*a260*/  LDL.LU R5, [R1+0x938] ;  /* 0x0009380001057983 */ /* 0x001f280000300800 */
[----:B-1----:R-:W2:Y:S04]  /*a270*/  LDL.LU R6, [R1+0x934] ;  /* 0x0009340001067983 */ /* 0x002ea80000300800 */
[----:B------:R-:W3:Y:S01]  /*a280*/  LDL.LU R7, [R1+0x930] ;  /* 0x0009300001077983 */ /* 0x000ee20000300800 */
[----:B------:R-:W-:-:S03]  /*a290*/  LOP3.LUT R13, R13, 0x28, RZ, 0x3c, !PT ;  /* 0x000000280d0d7812 */ /* 0x000fc600078e3cff */
[----:B------:R0:W-:Y:S04]  /*a2a0*/  STS.U8 [R16+UR4+0x1640], R3 ;  /* 0x0016400310007988 */ /* 0x0001e80008000004 */
[----:B------:R1:W-:Y:S04]  /*a2b0*/  STS.U8 [R16+UR4+0x1600], R25 ;  /* 0x0016001910007988 */ /* 0x0003e80008000004 */
[----:B------:R1:W-:Y:S04]  /*a2c0*/  STS.U8 [R16+UR4+0x1a00], R26 ;  /* 0x001a001a10007988 */ /* 0x0003e80008000004 */
[----:B0-----:R-:W4:Y:S04]  /*a2d0*/  LDL.LU R3, [R1+0x92c] ;  /* 0x00092c0001037983 */ /* 0x001f280000300800 */
[----:B-1----:R-:W4:Y:S04]  /*a2e0*/  LDL.LU R25, [R1+0x928] ;  /* 0x0009280001197983 */ /* 0x002f280000300800 */
[----:B------:R0:W-:Y:S04]  /*a2f0*/  STS.U8 [R16+UR4+0x1a40], R27 ;  /* 0x001a401b10007988 */ /* 0x0001e80008000004 */
[----:B------:R-:W4:Y:S04]  /*a300*/  LDL.LU R26, [R1+0x924] ;  /* 0x00092400011a7983 */ /* 0x000f280000300800 */
[----:B0-----:R-:W4:Y:S04]  /*a310*/  LDL.LU R27, [R1+0x920] ;  /* 0x00092000011b7983 */ /* 0x001f280000300800 */
[----:B---3--:R-:W-:Y:S04]  /*a320*/  STS.U8 [R16+UR4+0x1e40], R7 ;  /* 0x001e400710007988 */ /* 0x008fe80008000004 */
[----:B--2---:R0:W-:Y:S04]  /*a330*/  STS.U8 [R16+UR4+0x1e00], R6 ;  /* 0x001e000610007988 */ /* 0x0041e80008000004 */
[----:B------:R1:W-:Y:S04]  /*a340*/  STS.U8 [R13+UR4+0x280], R17 ;  /* 0x000280110d007988 */ /* 0x0003e80008000004 */
[----:B------:R2:W-:Y:S04]  /*a350*/  STS.U8 [R13+UR4+0x2c0], R0 ;  /* 0x0002c0000d007988 */ /* 0x0005e80008000004 */
[----:B0-----:R-:W3:Y:S04]  /*a360*/  LDL.LU R6, [R1+0x130] ;  /* 0x0001300001067983 */ /* 0x001ee80000300800 */
[----:B------:R-:W3:Y:S04]  /*a370*/  LDL.LU R16, [R1+0x1f8] ;  /* 0x0001f80001107983 */ /* 0x000ee80000300800 */
[----:B-1----:R-:W3:Y:S04]  /*a380*/  LDL.LU R17, [R1+0x1f4] ;  /* 0x0001f40001117983 */ /* 0x002ee80000300800 */
[----:B------:R0:W-:Y:S04]  /*a390*/  STS.U8 [R13+UR4+0x6c0], R11 ;  /* 0x0006c00b0d007988 */ /* 0x0001e80008000004 */
[----:B--2---:R-:W2:Y:S04]  /*a3a0*/  LDL.LU R0, [R1+0x1b8] ;  /* 0x0001b80001007983 */ /* 0x004ea80000300800 */
[----:B------:R1:W-:Y:S04]  /*a3b0*/  STS.U8 [R13+UR4+0x680], R10 ;  /* 0x0006800a0d007988 */ /* 0x0003e80008000004 */
[----:B0-----:R-:W2:Y:S04]  /*a3c0*/  LDL.LU R11, [R1+0x1b4] ;  /* 0x0001b400010b7983 */ /* 0x001ea80000300800 */
[----:B------:R0:W-:Y:S04]  /*a3d0*/  STS.U8 [R13+UR4+0xa80], R28 ;  /* 0x000a801c0d007988 */ /* 0x0001e80008000004 */
[----:B-1----:R-:W2:Y:S04]  /*a3e0*/  LDL.LU R10, [R1+0x168] ;  /* 0x00016800010a7983 */ /* 0x002ea80000300800 */
[----:B------:R-:W2:Y:S04]  /*a3f0*/  LDL.LU R7, [R1+0xb4] ;  /* 0x0000b40001077983 */ /* 0x000ea80000300800 */
[----:B0-----:R-:W2:Y:S04]  /*a400*/  LDL.LU R28, [R1+0x91c] ;  /* 0x00091c00011c7983 */ /* 0x001ea80000300800 */
[----:B----4-:R0:W-:Y:S04]  /*a410*/  STS.U8 [R13+UR4+0xac0], R9 ;  /* 0x000ac0090d007988 */ /* 0x0101e80008000004 */
[----:B0-----:R-:W4:Y:S04]  /*a420*/  LDL.LU R9, [R1+0x918] ;  /* 0x0009180001097983 */ /* 0x001f280000300800 */
[----:B---3--:R-:W-:Y:S04]  /*a430*/  STS.U8 [R13+UR4+0xec0], R6 ;  /* 0x000ec0060d007988 */ /* 0x008fe80008000004 */
[----:B------:R0:W-:Y:S04]  /*a440*/  STS.U8 [R13+UR4+0xe80], R12 ;  /* 0x000e800c0d007988 */ /* 0x0001e80008000004 */
[----:B------:R-:W-:Y:S04]  /*a450*/  STS.U8 [R13+UR4+0x1280], R14 ;  /* 0x0012800e0d007988 */ /* 0x000fe80008000004 */
[----:B------:R-:W-:Y:S04]  /*a460*/  STS.U8 [R13+UR4+0x12c0], R15 ;  /* 0x0012c00f0d007988 */ /* 0x000fe80008000004 */
[----:B------:R-:W-:Y:S04]  /*a470*/  STS.U8 [R13+UR4+0x16c0], R24 ;  /* 0x0016c0180d007988 */ /* 0x000fe80008000004 */
[----:B------:R-:W-:Y:S04]  /*a480*/  STS.U8 [R13+UR4+0x1680], R29 ;  /* 0x0016801d0d007988 */ /* 0x000fe80008000004 */
[----:B0-----:R-:W3:Y:S01]  /*a490*/  LDL.LU R12, [R1+0x1f0] ;  /* 0x0001f000010c7983 */ /* 0x001ee20000300800 */
[----:B------:R-:W-:-:S03]  /*a4a0*/  LOP3.LUT R6, R8, 0x30, RZ, 0x3c, !PT ;  /* 0x0000003008067812 */ /* 0x000fc600078e3cff */
[----:B--2---:R0:W-:Y:S04]  /*a4b0*/  STS.U8 [R13+UR4+0x1a80], R28 ;  /* 0x001a801c0d007988 */ /* 0x0041e80008000004 */
[----:B------:R1:W-:Y:S04]  /*a4c0*/  STS.U8 [R13+UR4+0x1ac0], R27 ;  /* 0x001ac01b0d007988 */ /* 0x0003e80008000004 */
[----:B------:R2:W-:Y:S04]  /*a4d0*/  STS.U8 [R13+UR4+0x1ec0], R5 ;  /* 0x001ec0050d007988 */ /* 0x0005e80008000004 */
[----:B0-----:R-:W4:Y:S04]  /*a4e0*/  LDL.LU R28, [R1+0xb8] ;  /* 0x0000b800011c7983 */ /* 0x001f280000300800 */
[----:B-1----:R-:W3:Y:S04]  /*a4f0*/  LDL.LU R27, [R1+0x124] ;  /* 0x00012400011b7983 */ /* 0x002ee80000300800 */
[----:B--2---:R-:W2:Y:S04]  /*a500*/  LDL.LU R5, [R1+0x128] ;  /* 0x0001280001057983 */ /* 0x004ea80000300800 */
[----:B------:R0:W-:Y:S04]  /*a510*/  STS.U8 [R13+UR4+0x1e80], R4 ;  /* 0x001e80040d007988 */ /* 0x0001e80008000004 */
[----:B------:R1:W-:Y:S04]  /*a520*/  STS.U8 [R6+UR4+0x300], R16 ;  /* 0x0003001006007988 */ /* 0x0003e80008000004 */
[----:B0-----:R-:W4:Y:S04]  /*a530*/  LDL.LU R4, [R1+0x164] ;  /* 0x0001640001047983 */ /* 0x001f280000300800 */
[----:B------:R-:W3:Y:S04]  /*a540*/  LDL.LU R13, [R1+0x1ac] ;  /* 0x0001ac00010d7983 */ /* 0x000ee80000300800 */
[----:B------:R-:W3:Y:S04]  /*a550*/  LDL.LU R14, [R1+0x160] ;  /* 0x00016000010e7983 */ /* 0x000ee80000300800 */
[----:B------:R-:W3:Y:S04]  /*a560*/  LDL.LU R15, [R1+0x15c] ;  /* 0x00015c00010f7983 */ /* 0x000ee80000300800 */
[----:B------:R-:W3:Y:S04]  /*a570*/  LDL.LU R24, [R1+0x120] ;  /* 0x0001200001187983 */ /* 0x000ee80000300800 */
[----:B------:R-:W3:Y:S04]  /*a580*/  LDL.LU R29, [R1+0x11c] ;  /* 0x00011c00011d7983 */ /* 0x000ee80000300800 */
        /* <DEDUP_REMOVED lines=8> */
[----:B-1----:R-:W3:Y:S04]  /*a610*/  LDL.LU R10, [R1+0x90c] ;  /* 0x00090c00010a7983 */ /* 0x002ee80000300800 */
[----:B----4-:R-:W-:Y:S04]  /*a620*/  STS.U8 [R6+UR4+0xb40], R4 ;  /* 0x000b400406007988 */ /* 0x010fe80008000004 */
[----:B--2---:R-:W-:Y:S04]  /*a630*/  STS.U8 [R6+UR4+0xf40], R5 ;  /* 0x000f400506007988 */ /* 0x004fe80008000004 */
[----:B---3--:R-:W-:Y:S04]  /*a640*/  STS.U8 [R6+UR4+0xf00], R27 ;  /* 0x000f001b06007988 */ /* 0x008fe80008000004 */
[----:B------:R-:W-:Y:S04]  /*a650*/  STS.U8 [R6+UR4+0x1300], R28 ;  /* 0x0013001c06007988 */ /* 0x000fe80008000004 */
[----:B------:R-:W-:Y:S04]  /*a660*/  STS.U8 [R6+UR4+0x1340], R7 ;  /* 0x0013400706007988 */ /* 0x000fe80008000004 */
[----:B------:R0:W-:Y:S04]  /*a670*/  STS.U8 [R6+UR4+0x1740], R10 ;  /* 0x0017400a06007988 */ /* 0x0001e80008000004 */
[----:B------:R1:W-:Y:S04]  /*a680*/  STS.U8 [R6+UR4+0x1700], R11 ;  /* 0x0017000b06007988 */ /* 0x0003e80008000004 */
[----:B0-----:R-:W2:Y:S04]  /*a690*/  LDL.LU R10, [R1+0x908] ;  /* 0x00090800010a7983 */ /* 0x001ea80000300800 */
[----:B-1----:R-:W3:Y:S01]  /*a6a0*/  LDL.LU R11, [R1+0x904] ;  /* 0x00090400010b7983 */ /* 0x002ee20000300800 */
[----:B------:R-:W-:-:S03]  /*a6b0*/  LOP3.LUT R8, R8, 0x38, RZ, 0x3c, !PT ;  /* 0x0000003808087812 */ /* 0x000fc600078e3cff */
[----:B------:R-:W-:Y:S04]  /*a6c0*/  STS.U8 [R6+UR4+0x1b00], R26 ;  /* 0x001b001a06007988 */ /* 0x000fe80008000004 */
[----:B------:R-:W-:Y:S04]  /*a6d0*/  STS.U8 [R6+UR4+0x1b40], R25 ;  /* 0x001b401906007988 */ /* 0x000fe80008000004 */
[----:B------:R-:W-:Y:S04]  /*a6e0*/  STS.U8 [R6+UR4+0x1f40], R19 ;  /* 0x001f401306007988 */ /* 0x000fe80008000004 */
[----:B------:R0:W-:Y:S04]  /*a6f0*/  STS.U8 [R6+UR4+0x1f00], R20 ;  /* 0x001f001406007988 */ /* 0x0001e80008000004 */
[----:B------:R-:W-:Y:S04]  /*a700*/  STS.U8 [R8+UR4+0x380], R12 ;  /* 0x0003800c08007988 */ /* 0x000fe80008000004 */
[----:B------:R-:W4:Y:S04]  /*a710*/  LDL R5, [R1+0x2f8] ;  /* 0x0002f80001057983 */ /* 0x000f280000100800 */
[----:B------:R-:W4:Y:S04]  /*a720*/  LDL R4, [R1+0x6f0] ;  /* 0x0006f00001047983 */ /* 0x000f280000100800 */
[----:B0-----:R-:W4:Y:S04]  /*a730*/  LDL R6, [R1+0x6f8] ;  /* 0x0006f80001067983 */ /* 0x001f280000100800 */
[----:B------:R-:W4:Y:S04]  /*a740*/  LDL R7, [R1+0x2f0] ;  /* 0x0002f00001077983 */ /* 0x000f280000100800 */
[----:B--2---:R0:W-:Y:S04]  /*a750*/  STS.U8 [R8+UR4+0x3c0], R10 ;  /* 0x0003c00a08007988 */ /* 0x0041e80008000004 */
[----:B---3--:R1:W-:Y:S04]  /*a760*/  STS.U8 [R8+UR4+0x7c0], R11 ;  /* 0x0007c00b08007988 */ /* 0x0083e80008000004 */
[----:B0-----:R-:W2:Y:S04]  /*a770*/  LDL R10, [R1+0x6f4] ;  /* 0x0006f400010a7983 */ /* 0x001ea80000100800 */
[----:B-1----:R-:W3:Y:S04]  /*a780*/  LDL R11, [R1+0x2f4] ;  /* 0x0002f400010b7983 */ /* 0x002ee80000100800 */
[----:B------:R-:W-:Y:S04]  /*a790*/  STS.U8 [R8+UR4+0x780], R13 ;  /* 0x0007800d08007988 */ /* 0x000fe80008000004 */
        /* <DEDUP_REMOVED lines=8> */
[----:B------:R0:W-:Y:S04]  /*a820*/  STS.U8 [R8+UR4+0x1b80], R3 ;  /* 0x001b800308007988 */ /* 0x0001e80008000004 */
[----:B------:R-:W-:Y:S04]  /*a830*/  STS.U8 [R8+UR4+0x1bc0], R21 ;  /* 0x001bc01508007988 */ /* 0x000fe80008000004 */
[----:B------:R-:W-:Y:S04]  /*a840*/  STS.U8 [R8+UR4+0x1fc0], R22 ;  /* 0x001fc01608007988 */ /* 0x000fe80008000004 */
[----:B------:R1:W-:Y:S01]  /*a850*/  STS.U8 [R8+UR4+0x1f80], R23 ;  /* 0x001f801708007988 */ /* 0x0003e20008000004 */
[----:B------:R-:W-:Y:S01]  /*a860*/  PRMT R18, RZ, 0x7610, R18 ;  /* 0x00007610ff127816 */ /* 0x000fe20000000012 */
[----:B------:R-:W-:Y:S01]  /*a870*/  BAR.SYNC.DEFER_BLOCKING 0x0 ;  /* 0x0000000000007b1d */ /* 0x000fe20000010000 */
[----:B------:R-:W-:-:S02]  /*a880*/  PRMT R2, RZ, 0x7610, R2 ;  /* 0x00007610ff027816 */ /* 0x000fc40000000002 */
[----:B0-----:R-:W-:-:S03]  /*a890*/  PRMT R3, RZ, 0x7610, R3 ;  /* 0x00007610ff037816 */ /* 0x001fc60000000003 */
[----:B------:R-:W3:Y:S04]  /*a8a0*/  LDL.LU R0, [R1+0x900] ;  /* 0x0009000001007983 */ /* 0x000ee80000300800 */
[----:B------:R-:W3:Y:S04]  /*a8b0*/  LDL R9, [R1+0x2ec] ;  /* 0x0002ec0001097983 */ /* 0x000ee80000100800 */
[----:B-1----:R-:W3:Y:S04]  /*a8c0*/  LDL R8, [R1+0x6fc] ;  /* 0x0006fc0001087983 */ /* 0x002ee80000100800 */
[----:B------:R-:W3:Y:S04]  /*a8d0*/  LDL R13, [R1+0x2e8] ;  /* 0x0002e800010d7983 */ /* 0x000ee80000100800 */
[----:B----4-:R2:W4:Y:S04]  /*a8e0*/  @!P0 LDG.E.U8 R18, desc[UR6][R4.64] ;  /* 0x0000000604128981 */ /* 0x010528000c1e1100 */
[----:B------:R0:W4:Y:S04]  /*a8f0*/  @!P0 LDG.E.U8 R3, desc[UR6][R6.64] ;  /* 0x0000000606038981 */ /* 0x000128000c1e1100 */
[----:B------:R-:W4:Y:S04]  /*a900*/  LDL R12, [R1+0x700] ;  /* 0x00070000010c7983 */ /* 0x000f280000100800 */
[----:B------:R-:W4:Y:S04]  /*a910*/  LDL R17, [R1+0x2e4] ;  /* 0x0002e40001117983 */ /* 0x000f280000100800 */
[----:B------:R-:W4:Y:S01]  /*a920*/  LDL R16, [R1+0x6ec] ;  /* 0x0006ec0001107983 */ /* 0x000f220000100800 */
[----:B--2---:R-:W-:-:S02]  /*a930*/  @!P0 IMAD.MOV.U32 R4, RZ, RZ, R10 ;  /* 0x000000ffff048224 */ /* 0x004fc400078e000a */
[----:B---3--:R-:W-:-:S05]  /*a940*/  @!P0 IMAD.MOV.U32 R5, RZ, RZ, R11 ;  /* 0x000000ffff058224 */ /* 0x008fca00078e000b */
[----:B------:R-:W2:Y:S01]  /*a950*/  @!P0 LDG.E.U8 R2, desc[UR6][R4.64] ;  /* 0x0000000604028981 */ /* 0x000ea2000c1e1100 */
[----:B0-----:R-:W-:Y:S02]  /*a960*/  @!P0 IMAD.MOV.U32 R7, RZ, RZ, R9 ;  /* 0x000000ffff078224 */ /* 0x001fe400078e0009 */
[----:B------:R-:W-:Y:S01]  /*a970*/  @!P0 IMAD.MOV.U32 R6, RZ, RZ, R8 ;  /* 0x000000ffff068224 */ /* 0x000fe200078e0008 */
[----:B--2---:R0:W-:Y:S04]  /*a980*/  STL [R1+0x8f8], R2 ;  /* 0x0008f80201007387 */ /* 0x0041e80000100800 */
[----:B------:R-:W2:Y:S04]  /*a990*/  LDL R15, [R1+0x2dc] ;  /* 0x0002dc00010f7983 */ /* 0x000ea80000100800 */
[----:B------:R-:W2:Y:S04]  /*a9a0*/  LDL R14, [R1+0x2e0] ;  /* 0x0002e000010e7983 */ /* 0x000ea80000100800 */
[----:B------:R-:W3:Y:S04]  /*a9b0*/  LDL R11, [R1+0x2d4] ;  /* 0x0002d400010b7983 */ /* 0x000ee80000100800 */
[----:B------:R-:W3:Y:S04]  /*a9c0*/  LDL R10, [R1+0x2d8] ;  /* 0x0002d800010a7983 */ /* 0x000ee80000100800 */
[----:B----4-:R1:W-:Y:S04]  /*a9d0*/  STL [R1+0x8fc], R3 ;  /* 0x0008fc0301007387 */ /* 0x0103e80000100800 */
[----:B------:R-:W4:Y:S04]  /*a9e0*/  LDL R9, [R1+0x2cc] ;  /* 0x0002cc0001097983 */ /* 0x000f280000100800 */
[----:B------:R-:W4:Y:S04]  /*a9f0*/  LDL R8, [R1+0x2d0] ;  /* 0x0002d00001087983 */ /* 0x000f280000100800 */
[----:B0-----:R-:W4:Y:S04]  /*aa00*/  LDL R2, [R1+0x2c8] ;  /* 0x0002c80001027983 */ /* 0x001f280000100800 */
[----:B-1----:R-:W4:Y:S01]  /*aa10*/  LDL R3, [R1+0x2c4] ;  /* 0x0002c40001037983 */ /* 0x002f220000100800 */
[----:B------:R-:W-:-:S03]  /*aa20*/  PRMT R4, RZ, 0x7610, R4 ;  /* 0x00007610ff047816 */ /* 0x000fc60000000004 */
[----:B------:R-:W4:Y:S04]  /*aa30*/  LDL R29, [R1+0x2bc] ;  /* 0x0002bc00011d7983 */ /* 0x000f280000100800 */
[----:B------:R-:W4:Y:S01]  /*aa40*/  LDL R28, [R1+0x2c0] ;  /* 0x0002c000011c7983 */ /* 0x000f220000100800 */
[----:B------:R-:W-:-:S03]  /*aa50*/  PRMT R5, RZ, 0x7610, R5 ;  /* 0x00007610ff057816 */ /* 0x000fc60000000005 */
[----:B------:R-:W4:Y:S04]  /*aa60*/  LDL R27, [R1+0x2b4] ;  /* 0x0002b400011b7983 */ /* 0x000f280000100800 */
[----:B------:R-:W4:Y:S04]  /*aa70*/  LDL R26, [R1+0x2b8] ;  /* 0x0002b800011a7983 */ /* 0x000f280000100800 */
[----:B------:R0:W4:Y:S04]  /*aa80*/  @!P0 LDG.E.U8 R4, desc[UR6][R6.64] ;  /* 0x0000000606048981 */ /* 0x000128000c1e1100 */
[----:B------:R-:W4:Y:S04]  /*aa90*/  LDL R25, [R1+0x2ac] ;  /* 0x0002ac0001197983 */ /* 0x000f280000100800 */
[----:B------:R-:W4:Y:S01]  /*aaa0*/  LDL R24, [R1+0x2b0] ;  /* 0x0002b00001187983 */ /* 0x000f220000100800 */
[----:B0-----:R-:W-:-:S02]  /*aab0*/  PRMT R7, RZ, 0x7610, R7 ;  /* 0x00007610ff077816 */ /* 0x001fc40000000007 */
[----:B------:R-:W-:Y:S01]  /*aac0*/  PRMT R6, RZ, 0x7610, R6 ;  /* 0x00007610ff067816 */ /* 0x000fe20000000006 */
[----:B------:R0:W4:Y:S02]  /*aad0*/  @!P0 LDG.E.U8 R5, desc[UR6][R12.64] ;  /* 0x000000060c058981 */ /* 0x000124000c1e1100 */
[----:B0-----:R-:W-:Y:S02]  /*aae0*/  @!P0 IMAD.MOV.U32 R12, RZ, RZ, R16 ;  /* 0x000000ffff0c8224 */ /* 0x001fe400078e0010 */
[----:B------:R-:W-:-:S05]  /*aaf0*/  @!P0 IMAD.MOV.U32 R13, RZ, RZ, R17 ;  /* 0x000000ffff0d8224 */ /* 0x000fca00078e0011 */
[----:B------:R0:W4:Y:S02]  /*ab00*/  @!P0 LDG.E.U8 R6, desc[UR6][R12.64] ;  /* 0x000000060c068981 */ /* 0x000124000c1e1100 */
[----:B0-----:R-:W-:Y:S02]  /*ab10*/  PRMT R13, RZ, 0x7610, R13 ;  /* 0x00007610ff0d7816 */ /* 0x001fe4000000000d */
[----:B--2---:R3:W2:Y:S02]  /*ab20*/  @!P0 LDG.E.U8 R7, desc[UR6][R14.64] ;  /* 0x000000060e078981 */ /* 0x0046a4000c1e1100 */
[----:B---3--:R-:W-:Y:S02]  /*ab30*/  @!P0 IMAD.MOV.U32 R14, RZ, RZ, R10 ;  /* 0x000000ffff0e8224 */ /* 0x008fe400078e000a */
[----:B------:R-:W-:Y:S01]  /*ab40*/  @!P0 IMAD.MOV.U32 R15, RZ, RZ, R11 ;  /* 0x000000ffff0f8224 */ /* 0x000fe200078e000b */
[----:B------:R-:W3:Y:S04]  /*ab50*/  LDL R10, [R1+0x2a8] ;  /* 0x0002a800010a7983 */ /* 0x000ee80000100800 */
[----:B------:R-:W2:Y:S01]  /*ab60*/  LDL R11, [R1+0x2a4] ;  /* 0x0002a400010b7983 */ /* 0x000ea20000100800 */
[----:B----4-:R-:W-:-:S02]  /*ab70*/  @!P0 IMAD.MOV.U32 R17, RZ, RZ, R9 ;  /* 0x000000ffff118224 */ /* 0x010fc400078e0009 */
[----:B------:R-:W-:Y:S01]  /*ab80*/  @!P0 IMAD.MOV.U32 R16, RZ, RZ, R8 ;  /* 0x000000ffff108224 */ /* 0x000fe200078e0008 */
[----:B------:R-:W4:Y:S04]  /*ab90*/  LDL R9, [R1+0x29c] ;  /* 0x00029c0001097983 */ /* 0x000f280000100800 */
[----:B------:R-:W4:Y:S04]  /*aba0*/  LDL R8, [R1+0x2a0] ;  /* 0x0002a00001087983 */ /* 0x000f280000100800 */
[----:B------:R0:W4:Y:S02]  /*abb0*/  @!P0 LDG.E.U8 R13, desc[UR6][R16.64] ;  /* 0x00000006100d8981 */ /* 0x000124000c1e1100 */
[----:B0-----:R-:W-:-:S02]  /*abc0*/  @!P0 IMAD.MOV.U32 R16, RZ, RZ, R2 ;  /* 0x000000ffff108224 */ /* 0x001fc400078e0002 */
[----:B------:R-:W-:Y:S01]  /*abd0*/  @!P0 IMAD.MOV.U32 R17, RZ, RZ, R3 ;  /* 0x000000ffff118224 */ /* 0x000fe200078e0003 */
[----:B------:R-:W4:Y:S04]  /*abe0*/  LDL R2, [R1+0x298] ;  /* 0x0002980001027983 */ /* 0x000f280000100800 */
[----:B------:R-:W4:Y:S01]  /*abf0*/  LDL R3, [R1+0x294] ;  /* 0x0002940001037983 */ /* 0x000f220000100800 */
[----:B------:R-:W-:-:S06]  /*ac00*/  PRMT R12, RZ, 0x7610, R12 ;  /* 0x00007610ff0c7816 */ /* 0x000fcc000000000c */
[----:B------:R0:W4:Y:S02]  /*ac10*/  @!P0 LDG.E.U8 R12, desc[UR6][R14.64] ;  /* 0x000000060e0c8981 */ /* 0x000124000c1e1100 */
[----:B0-----:R-:W-:Y:S02]  /*ac20*/  PRMT R14, RZ, 0x7610, R14 ;  /* 0x00007610ff0e7816 */ /* 0x001fe4000000000e */
[----:B------:R-:W-:-:S04]  /*ac30*/  PRMT R15, RZ, 0x7610, R15 ;  /* 0x00007610ff0f7816 */ /* 0x000fc8000000000f */
[----:B------:R0:W4:Y:S01]  /*ac40*/  @!P0 LDG.E.U8 R14, desc[UR6][R16.64] ;  /* 0x00000006100e8981 */ /* 0x000122000c1e1100 */
[----:B------:R-:W-:Y:S01]  /*ac50*/  PRMT R19, RZ, 0x7610, R19 ;  /* 0x00007610ff137816 */ /* 0x000fe20000000013 */
[----:B0-----:R-:W-:Y:S02]  /*ac60*/  @!P0 IMAD.MOV.U32 R16, RZ, RZ, R28 ;  /* 0x000000ffff108224 */ /* 0x001fe400078e001c */
[----:B------:R-:W-:Y:S01]  /*ac70*/  @!P0 IMAD.MOV.U32 R17, RZ, RZ, R29 ;  /* 0x000000ffff118224 */ /* 0x000fe200078e001d */
[----:B------:R-:W-:Y:S01]  /*ac80*/  PRMT R20, RZ, 0x7610, R20 ;  /* 0x00007610ff147816 */ /* 0x000fe20000000014 */
[----:B------:R-:W-:Y:S04]  /*ac90*/  LDS.U8 R28, [R0+UR4] ;  /* 0x00000004001c7984 */ /* 0x000fe80008000000 */
[----:B------:R0:W4:Y:S01]  /*aca0*/  @!P0 LDG.E.U8 R15, desc[UR6][R16.64] ;  /* 0x00000006100f8981 */ /* 0x000122000c1e1100 */
[----:B------:R-:W-:-:S02]  /*acb0*/  PRMT R21, RZ, 0x7610, R21 ;  /* 0x00007610ff157816 */ /* 0x000fc40000000015 */
[----:B------:R-:W-:Y:S01]  /*acc0*/  PRMT R22, RZ, 0x7610, R22 ;  /* 0x00007610ff167816 */ /* 0x000fe20000000016 */
[----:B------:R-:W-:Y:S01]  /*acd0*/  LDS.U8 R29, [R0+UR4+0x808] ;  /* 0x00080804001d7984 */ /* 0x000fe20008000000 */
[----:B0-----:R-:W-:Y:S02]  /*ace0*/  @!P0 IMAD.MOV.U32 R16, RZ, RZ, R26 ;  /* 0x000000ffff108224 */ /* 0x001fe400078e001a */
[----:B------:R-:W-:Y:S01]  /*acf0*/  @!P0 IMAD.MOV.U32 R17, RZ, RZ, R27 ;  /* 0x000000ffff118224 */ /* 0x000fe200078e001b */
[----:B------:R-:W-:Y:S01]  /*ad00*/  PRMT R23, RZ, 0x7610, R23 ;  /* 0x00007610ff177816 */ /* 0x000fe20000000017 */
[----:B------:R-:W-:Y:S04]  /*ad10*/  LDS.U8 R27, [R0+UR4+0x88] ;  /* 0x00008804001b7984 */ /* 0x000fe80008000000 */
[----:B------:R0:W4:Y:S04]  /*ad20*/  @!P0 LDG.E.U8 R19, desc[UR6][R16.64] ;  /* 0x0000000610138981 */ /* 0x000128000c1e1100 */
[----:B------:R-:W-:Y:S01]  /*ad30*/  LDS.U8 R26, [R0+UR4+0x8] ;  /* 0x00000804001a7984 */ /* 0x000fe20008000000 */
[----:B0-----:R-:W-:-:S02]  /*ad40*/  @!P0 IMAD.MOV.U32 R16, RZ, RZ, R24 ;  /* 0x000000ffff108224 */ /* 0x001fc400078e0018 */
[----:B------:R-:W-:Y:S01]  /*ad50*/  @!P0 IMAD.MOV.U32 R17, RZ, RZ, R25 ;  /* 0x000000ffff118224 */ /* 0x000fe200078e0019 */
[----:B------:R-:W-:Y:S04]  /*ad60*/  LDS.U8 R24, [R0+UR4+0x800] ;  /* 0x0008000400187984 */ /* 0x000fe80008000000 */
[----:B------:R3:W4:Y:S04]  /*ad70*/  @!P0 LDG.E.U8 R20, desc[UR6][R16.64] ;  /* 0x0000000610148981 */ /* 0x000728000c1e1100 */
[----:B------:R-:W-:Y:S01]  /*ad80*/  LDS.U8 R25, [R0+UR4+0x80] ;  /* 0x0000800400197984 */ /* 0x000fe20008000000 */
[----:B---3--:R-:W-:-:S02]  /*ad90*/  @!P0 IMAD.MOV.U32 R16, RZ, RZ, R10 ;  /* 0x000000ffff108224 */ /* 0x008fc400078e000a */
[----:B--2---:R-:W-:-:S05]  /*ada0*/  @!P0 IMAD.MOV.U32 R17, RZ, RZ, R11 ;  /* 0x000000ffff118224 */ /* 0x004fca00078e000b */
[----:B------:R4:W2:Y:S02]  /*adb0*/  @!P0 LDG.E.U8 R21, desc[UR6][R16.64] ;  /* 0x0000000610158981 */ /* 0x0008a4000c1e1100 */
[----:B----4-:R-:W-:Y:S02]  /*adc0*/  @!P0 IMAD.MOV.U32 R16, RZ, RZ, R8 ;  /* 0x000000ffff108224 */ /* 0x010fe400078e0008 */
[----:B------:R-:W-:Y:S01]  /*add0*/  @!P0 IMAD.MOV.U32 R17, RZ, RZ, R9 ;  /* 0x000000ffff118224 */ /* 0x000fe200078e0009 */
[----:B------:R-:W-:Y:S04]  /*ade0*/  LDS.U8 R8, [R0+UR4+0x1008] ;  /* 0x0010080400087984 */ /* 0x000fe80008000000 */
[----:B------:R0:W3:Y:S02]  /*adf0*/  @!P0 LDG.E.U8 R22, desc[UR6][R16.64] ;  /* 0x0000000610168981 */ /* 0x0000e4000c1e1100 */
[----:B0-----:R-:W-:-:S02]  /*ae00*/  @!P0 IMAD.MOV.U32 R16, RZ, RZ, R2 ;  /* 0x000000ffff108224 */ /* 0x001fc400078e0002 */
[----:B------:R-:W-:Y:S01]  /*ae10*/  @!P0 IMAD.MOV.U32 R17, RZ, RZ, R3 ;  /* 0x000000ffff118224 */ /* 0x000fe200078e0003 */
[----:B------:R-:W0:Y:S04]  /*ae20*/  LDS.U8 R2, [R0+UR4+0x1000] ;  /* 0x0010000400027984 */ /* 0x000e280008000000 */
[----:B------:R-:W1:Y:S04]  /*ae30*/  LDS.U8 R3, [R0+UR4+0x1088] ;  /* 0x0010880400037984 */ /* 0x000e680008000000 */
[----:B------:R4:W3:Y:S04]  /*ae40*/  @!P0 LDG.E.U8 R23, desc[UR6][R16.64] ;  /* 0x0000000610178981 */ /* 0x0008e8000c1e1100 */
[----:B----4-:R-:W-:Y:S04]  /*ae50*/  LDS.U8 R17, [R0+UR4+0x888] ;  /* 0x0008880400117984 */ /* 0x010fe80008000000 */
[----:B------:R-:W-:Y:S04]  /*ae60*/  LDS.U8 R16, [R0+UR4+0x880] ;  /* 0x0008800400107984 */ /* 0x000fe80008000000 */
[----:B0-----:R-:W-:Y:S04]  /*ae70*/  STL [R1+0x184], R2 ;  /* 0x0001840201007387 */ /* 0x001fe80000100800 */
[----:B------:R-:W0:Y:S04]  /*ae80*/  LDS.U8 R2, [R0+UR4+0x1080] ;  /* 0x0010800400027984 */ /* 0x000e280008000000 */
[----:B-1----:R-:W-:Y:S04]  /*ae90*/  STL [R1+0x180], R3 ;  /* 0x0001800301007387 */ /* 0x002fe80000100800 */
[----:B------:R-:W1:Y:S04]  /*aea0*/  LDS.U8 R3, [R0+UR4+0x1800] ;  /* 0x0018000400037984 */ /* 0x000e680008000000 */
[----:B------:R-:W-:Y:S04]  /*aeb0*/  STL [R1+0x19c], R8 ;  /* 0x00019c0801007387 */ /* 0x000fe80000100800 */
[----:B------:R-:W4:Y:S04]  /*aec0*/  LDS.U8 R8, [R0+UR4+0x1888] ;  /* 0x0018880400087984 */ /* 0x000f280008000000 */
[----:B0-----:R0:W-:Y:S04]  /*aed0*/  STL [R1+0x198], R2 ;  /* 0x0001980201007387 */ /* 0x0011e80000100800 */
[----:B-1----:R-:W-:Y:S04]  /*aee0*/  STL [R1+0x1a4], R3 ;  /* 0x0001a40301007387 */ /* 0x002fe80000100800 */
[----:B------:R-:W1:Y:S04]  /*aef0*/  LDS.U8 R3, [R0+UR4+0x1808] ;  /* 0x0018080400037984 */ /* 0x000e680008000000 */
[----:B----4-:R-:W-:Y:S04]  /*af00*/  STL [R1+0x1a0], R8 ;  /* 0x0001a00801007387 */ /* 0x010fe80000100800 */
[----:B------:R-:W4:Y:S01]  /*af10*/  LDS.U8 R8, [R0+UR4+0x1880] ;  /* 0x0018800400087984 */ /* 0x000f220008000000 */
[----:B0-----:R-:W-:-:S03]  /*af20*/  LOP3.LUT R2, R0, 0x110, RZ, 0x3c, !PT ;  /* 0x0000011000027812 */ /* 0x001fc600078e3cff */
[----:B------:R0:W-:Y:S04]  /*af30*/  STL [R1+0x758], R0 ;  /* 0x0007580001007387 */ /* 0x0001e80000100800 */
[----:B------:R-:W-:Y:S04]  /*af40*/  LDS.U8 R9, [R2+UR4+0x8] ;  /* 0x0000080402097984 */ /* 0x000fe80008000000 */
[----:B-1----:R-:W-:Y:S04]  /*af50*/  STL [R1+0x1ac], R3 ;  /* 0x0001ac0301007387 */ /* 0x002fe80000100800 */
[----:B------:R-:W1:Y:S04]  /*af60*/  LDS.U8 R3, [R2+UR4] ;  /* 0x0000000402037984 */ /* 0x000e680008000000 */
[----:B----4-:R-:W-:Y:S04]  /*af70*/  STL [R1+0x1a8], R8 ;  /* 0x0001a80801007387 */ /* 0x010fe80000100800 */
[----:B0-----:R-:W4:Y:S04]  /*af80*/  LDL R0, [R1+0x74c] ;  /* 0x00074c0001007983 */ /* 0x001f280000100800 */
[----:B------:R-:W0:Y:S04]  /*af90*/  LDS.U8 R8, [R2+UR4+0x88] ;  /* 0x0000880402087984 */ /* 0x000e280008000000 */
[----:B-1----:R-:W-:Y:S04]  /*afa0*/  STL [R1+0x104], R3 ;  /* 0x0001040301007387 */ /* 0x002fe80000100800 */
[----:B------:R-:W1:Y:S04]  /*afb0*/  LDS.U8 R3, [R2+UR4+0x80] ;  /* 0x0000800402037984 */ /* 0x000e680008000000 */
[----:B0-----:R-:W-:Y:S04]  /*afc0*/  STL [R1+0x100], R8 ;  /* 0x0001000801007387 */ /* 0x001fe80000100800 */
[----:B------:R-:W0:Y:S04]  /*afd0*/  LDS.U8 R8, [R2+UR4+0x800] ;  /* 0x0008000402087984 */ /* 0x000e280008000000 */
[----:B------:R-:W-:Y:S04]  /*afe0*/  STL [R1+0x10c], R9 ;  /* 0x00010c0901007387 */ /* 0x000fe80000100800 */
[----:B------:R-:W0:Y:S04]  /*aff0*/  LDS.U8 R9, [R2+UR4+0x888] ;  /* 0x0008880402097984 */ /* 0x000e280008000000 */
[----:B-1----:R-:W-:Y:S04]  /*b000*/  STL [R1+0x108], R3 ;  /* 0x0001080301007387 */ /* 0x002fe80000100800 */
[----:B------:R-:W1:Y:S04]  /*b010*/  LDS.U8 R3, [R2+UR4+0x808] ;  /* 0x0008080402037984 */ /* 0x000e680008000000 */
[----:B0-----:R-:W-:Y:S04]  /*b020*/  STL [R1+0x114], R8 ;  /* 0x0001140801007387 */ /* 0x001fe80000100800 */
[----:B------:R-:W0:Y:S04]  /*b030*/  LDS.U8 R8, [R2+UR4+0x880] ;  /* 0x0008800402087984 */ /* 0x000e280008000000 */
[----:B------:R-:W-:Y:S04]  /*b040*/  STL [R1+0x110], R9 ;  /* 0x0001100901007387 */ /* 0x000fe80000100800 */
[----:B------:R-:W2:Y:S04]  /*b050*/  LDS.U8 R9, [R2+UR4+0x1000] ;  /* 0x0010000402097984 */ /* 0x000ea80008000000 */
[----:B-1----:R-:W-:Y:S04]  /*b060*/  STL [R1+0x11c], R3 ;  /* 0x00011c0301007387 */ /* 0x002fe80000100800 */
[----:B------:R-:W1:Y:S04]  /*b070*/  LDS.U8 R3, [R2+UR4+0x1088] ;  /* 0x0010880402037984 */ /* 0x000e680008000000 */
[----:B0-----:R-:W-:Y:S04]  /*b080*/  STL [R1+0x118], R8 ;  /* 0x0001180801007387 */ /* 0x001fe80000100800 */
[----:B------:R-:W0:Y:S04]  /*b090*/  LDS.U8 R8, [R2+UR4+0x1008] ;  /* 0x0010080402087984 */ /* 0x000e280008000000 */
[----:B--2---:R-:W-:Y:S04]  /*b0a0*/  STL [R1+0x1f4], R9 ;  /* 0x0001f40901007387 */ /* 0x004fe80000100800 */
        /* <DEDUP_REMOVED lines=8> */
[----:B------:R1:W3:Y:S04]  /*b130*/  LDS.U8 R3, [R2+UR4+0x1880] ;  /* 0x0018800402037984 */ /* 0x0002e80008000000 */
[----:B0-----:R-:W-:Y:S04]  /*b140*/  STL [R1+0x220], R8 ;  /* 0x0002200801007387 */ /* 0x001fe80000100800 */
[----:B--2---:R-:W-:Y:S04]  /*b150*/  STL [R1+0x22c], R9 ;  /* 0x00022c0901007387 */ /* 0x004fe80000100800 */
[----:B-1----:R-:W2:Y:S04]  /*b160*/  LDL R2, [R1+0x748] ;  /* 0x0007480001027983 */ /* 0x002ea80000100800 */
[----:B---3--:R-:W-:Y:S04]  /*b170*/  STL [R1+0x228], R3 ;  /* 0x0002280301007387 */ /* 0x008fe80000100800 */
[----:B----4-:R-:W0:Y:S04]  /*b180*/  LDS.U8 R8, [R0+UR4] ;  /* 0x0000000400087984 */ /* 0x010e280008000000 */
[----:B------:R-:W1:Y:S04]  /*b190*/  LDS.U8 R3, [R0+UR4+0x88] ;  /* 0x0000880400037984 */ /* 0x000e680008000000 */
[----:B------:R-:W-:Y:S04]  /*b1a0*/  LDS.U8 R9, [R0+UR4+0x80] ;  /* 0x0000800400097984 */ /* 0x000fe80008000000 */
[----:B------:R-:W-:Y:S04]  /*b1b0*/  LDS.U8 R10, [R0+UR4+0x800] ;  /* 0x00080004000a7984 */ /* 0x000fe80008000000 */
[----:B------:R-:W-:Y:S04]  /*b1c0*/  LDS.U8 R11, [R0+UR4+0x888] ;  /* 0x00088804000b7984 */ /* 0x000fe80008000000 */
[----:B0-----:R-:W-:Y:S04]  /*b1d0*/  STL [R1+0x4], R8 ;  /* 0x0000040801007387 */ /* 0x001fe80000100800 */
[----:B-1----:R-:W-:Y:S04]  /*b1e0*/  STL [R1], R3 ;  /* 0x0000000301007387 */ /* 0x002fe80000100800 */
[----:B------:R-:W0:Y:S04]  /*b1f0*/  LDS.U8 R3, [R0+UR4+0x808] ;  /* 0x0008080400037984 */ /* 0x000e280008000000 */
[----:B------:R-:W-:Y:S04]  /*b200*/  LDS.U8 R8, [R0+UR4+0x8] ;  /* 0x0000080400087984 */ /* 0x000fe80008000000 */
[----:B0-----:R-:W-:Y:S04]  /*b210*/  STL [R1+0x5c], R3 ;  /* 0x00005c0301007387 */ /* 0x001fe80000100800 */
[----:B------:R-:W0:Y:S04]  /*b220*/  LDS.U8 R3, [R0+UR4+0x880] ;  /* 0x0008800400037984 */ /* 0x000e280008000000 */
        /* <DEDUP_REMOVED lines=14> */
[----:B------:R-:W1:Y:S04]  /*b310*/  LDS.U8 R0, [R0+UR4+0x1880] ;  /* 0x0018800400007984 */ /* 0x000e680008000000 */
[----:B0-----:R-:W-:Y:S04]  /*b320*/  STL [R1+0x1cc], R3 ;  /* 0x0001cc0301007387 */ /* 0x001fe80000100800 */
[----:B--2---:R-:W0:Y:S04]  /*b330*/  LDS.U8 R3, [R2+UR4] ;  /* 0x0000000402037984 */ /* 0x004e280008000000 */
[----:B-1----:R1:W-:Y:S04]  /*b340*/  STL [R1+0x1c8], R0 ;  /* 0x0001c80001007387 */ /* 0x0023e80000100800 */
[----:B-1----:R-:W2:Y:S04]  /*b350*/  LDL R0, [R1+0x744] ;  /* 0x0007440001007983 */ /* 0x002ea80000100800 */
        /* <DEDUP_REMOVED lines=96> */
[----:B--2---:R-:W1:Y:S04]  /*b960*/  LDS.U8 R2, [R0+UR4] ;  /* 0x0000000400027984 */ /* 0x004e680008000000 */
[----:B0-----:R0:W-:Y:S04]  /*b970*/  STL [R1+0x26c], R3 ;  /* 0x00026c0301007387 */ /* 0x0011e80000100800 */
[----:B0-----:R-:W2:Y:S04]  /*b980*/  LDL R3, [R1+0x738] ;  /* 0x0007380001037983 */ /* 0x001ea80000100800 */
[----:B-1----:R-:W-:Y:S04]  /*b990*/  STL [R1+0xb4], R2 ;  /* 0x0000b40201007387 */ /* 0x002fe80000100800 */
        /* <DEDUP_REMOVED lines=30> */
[----:B-1----:R-:W-:Y:S04]  /*bb80*/  STL [R1+0x210], R0 ;  /* 0x0002100001007387 */ /* 0x002fe80000100800 */
[----:B------:R-:W1:Y:S04]  /*bb90*/  LDS.U8 R0, [R3+UR4+0x88] ;  /* 0x0000880403007984 */ /* 0x000e680008000000 */
[----:B0-----:R-:W-:Y:S04]  /*bba0*/  STL [R1+0x164], R2 ;  /* 0x0001640201007387 */ /* 0x001fe80000100800 */
[----:B------:R-:W0:Y:S04]  /*bbb0*/  LDS.U8 R2, [R3+UR4+0x8] ;  /* 0x0000080403027984 */ /* 0x000e280008000000 */
        /* <DEDUP_REMOVED lines=11> */
[----:B------:R-:W-:Y:S04]  /*bc70*/  LDS.U8 R2, [R3+UR4+0x1000] ;  /* 0x0010000403027984 */ /* 0x000fe80008000000 */
[----:B-1----:R-:W-:Y:S04]  /*bc80*/  STL [R1+0x178], R0 ;  /* 0x0001780001007387 */ /* 0x002fe80000100800 */
[----:B------:R-:W0:Y:S04]  /*bc90*/  LDS.U8 R0, [R3+UR4+0x1088] ;  /* 0x0010880403007984 */ /* 0x000e280008000000 */
[----:B0-----:R-:W-:Y:S04]  /*bca0*/  STL [R1+0x7e4], R0 ;  /* 0x0007e40001007387 */ /* 0x001fe80000100800 */
[----:B------:R-:W-:Y:S04]  /*bcb0*/  STL [R1+0x278], R2 ;  /* 0x0002780201007387 */ /* 0x000fe80000100800 */
[----:B------:R-:W0:Y:S04]  /*bcc0*/  LDS.U8 R2, [R3+UR4+0x1008] ;  /* 0x0010080403027984 */ /* 0x000e280008000000 */
[----:B------:R-:W1:Y:S04]  /*bcd0*/  LDS.U8 R0, [R3+UR4+0x1080] ;  /* 0x0010800403007984 */ /* 0x000e680008000000 */
[----:B0-----:R-:W-:Y:S04]  /*bce0*/  STL [R1+0x280], R2 ;  /* 0x0002800201007387 */ /* 0x001fe80000100800 */
[----:B-1----:R-:W-:Y:S04]  /*bcf0*/  STL [R1+0x27c], R0 ;  /* 0x00027c0001007387 */ /* 0x002fe80000100800 */
[----:B------:R-:W0:Y:S04]  /*bd00*/  LDS.U8 R0, [R3+UR4+0x1800] ;  /* 0x0018000403007984 */ /* 0x000e280008000000 */
[----:B0-----:R-:W-:Y:S04]  /*bd10*/  STL [R1+0x288], R0 ;  /* 0x0002880001007387 */ /* 0x001fe80000100800 */
[----:B------:R-:W0:Y:S04]  /*bd20*/  LDS.U8 R0, [R3+UR4+0x1888] ;  /* 0x0018880403007984 */ /* 0x000e280008000000 */
[----:B0-----:R-:W-:Y:S04]  /*bd30*/  STL [R1+0x284], R0 ;  /* 0x0002840001007387 */ /* 0x001fe80000100800 */
[----:B------:R-:W0:Y:S01]  /*bd40*/  LDS.U8 R0, [R3+UR4+0x1808] ;  /* 0x0018080403007984 */ /* 0x000e220008000000 */
[----:B------:R-:W1:Y:S03]  /*bd50*/  S2R R2, SR_TID.X ;  /* 0x0000000000027919 */ /* 0x000e660000002100 */
[----:B0-----:R-:W-:Y:S04]  /*bd60*/  STL [R1+0x290], R0 ;  /* 0x0002900001007387 */ /* 0x001fe80000100800 */
[----:B------:R0:W2:Y:S01]  /*bd70*/  LDS.U8 R0, [R3+UR4+0x1880] ;  /* 0x0018800403007984 */ /* 0x0000a20008000000 */
[----:B-1----:R-:W-:Y:S01]  /*bd80*/  LOP3.LUT R2, R2, 0x3f, RZ, 0xc0, !PT ;  /* 0x0000003f02027812 */ /* 0x002fe200078ec0ff */
[----:B------:R-:W-:Y:S06]  /*bd90*/  BAR.SYNC.DEFER_BLOCKING 0x0 ;  /* 0x0000000000007b1d */ /* 0x000fec0000010000 */
[----:B0-----:R-:W3:Y:S04]  /*bda0*/  LDL.LU R3, [R1+0x8fc] ;  /* 0x0008fc0001037983 */ /* 0x001ee80000300800 */
[----:B------:R-:W-:Y:S04]  /*bdb0*/  STS.U8 [R2+UR4], R18 ;  /* 0x0000001202007988 */ /* 0x000fe80008000004 */
[----:B--2---:R0:W-:Y:S04]  /*bdc0*/  STL [R1+0x28c], R0 ;  /* 0x00028c0001007387 */ /* 0x0041e80000100800 */
[----:B0-----:R-:W2:Y:S04]  /*bdd0*/  LDL R0, [R1+0x714] ;  /* 0x0007140001007983 */ /* 0x001ea80000100800 */
[----:B------:R-:W4:Y:S01]  /*bde0*/  LDL.LU R2, [R1+0x8f8] ;  /* 0x0008f80001027983 */ /* 0x000f220000300800 */
[----:B------:R-:W0:Y:S02]  /*bdf0*/  S2R R18, SR_TID.X ;  /* 0x0000000000127919 */ /* 0x000e240000002100 */
[----:B0-----:R-:W-:-:S05]  /*be00*/  LOP3.LUT R18, R18, 0x3f, RZ, 0xc0, !PT ;  /* 0x0000003f12127812 */ /* 0x001fca00078ec0ff */
[----:B----4-:R0:W-:Y:S02]  /*be10*/  STS.U8 [R18+UR4+0x40], R2 ;  /* 0x0000400212007988 */ /* 0x0101e40008000004 */
[----:B0-----:R-:W0:Y:S02]  /*be20*/  S2R R2, SR_TID.X ;  /* 0x0000000000027919 */ /* 0x001e240000002100 */
[----:B------:R1:W-:Y:S04]  /*be30*/  STS.U8 [R18+UR4+0x200], R13 ;  /* 0x0002000d12007988 */ /* 0x0003e80008000004 */
[----:B------:R4:W-:Y:S01]  /*be40*/  STS.U8 [R18+UR4+0x240], R14 ;  /* 0x0002400e12007988 */ /* 0x0009e20008000004 */
[----:B0-----:R-:W-:-:S04]  /*be50*/  LOP3.LUT R2, R2, 0x3f, RZ, 0xc0, !PT ;  /* 0x0000003f02027812 */ /* 0x001fc800078ec0ff */
[----:B-1----:R-:W-:Y:S02]  /*be60*/  LOP3.LUT R13, R2, 0x10, RZ, 0x3c, !PT ;  /* 0x00000010020d7812 */ /* 0x002fe400078e3cff */
[----:B------:R-:W-:-:S03]  /*be70*/  LOP3.LUT R2, R18, 0x20, RZ, 0x3c, !PT ;  /* 0x0000002012027812 */ /* 0x000fc600078e3cff */
[----:B---3--:R-:W-:Y:S01]  /*be80*/  STS.U8 [R13+UR4+0x80], R3 ;  /* 0x000080030d007988 */ /* 0x008fe20008000004 */
[----:B----4-:R-:W-:-:S03]  /*be90*/  LOP3.LUT R18, R18, 0x30, RZ, 0x3c, !PT ;  /* 0x0000003012127812 */ /* 0x010fc600078e3cff */
        /* <DEDUP_REMOVED lines=10> */
[----:B------:R-:W-:Y:S01]  /*bf40*/  STS.U8 [R18+UR4+0x3c0], R23 ;  /* 0x0003c01712007988 */ /* 0x000fe20008000004 */
[----:B------:R-:W-:Y:S06]  /*bf50*/  BAR.SYNC.DEFER_BLOCKING 0x0 ;  /* 0x0000000000007b1d */ /* 0x000fec0000010000 */
[----:B--2---:R-:W0:Y:S04]  /*bf60*/  LDSM.16.M88.4 R4, [R0+UR4] ;  /* 0x000000040004783b */ /* 0x004e280008000200 */
[----:B0-----:R-:W-:Y:S01]  /*bf70*/  STL.64 [R1+0x80], R4 ;  /* 0x0000800401007387 */ /* 0x001fe20000100a00 */
[----:B------:R-:W-:-:S02]  /*bf80*/  IMAD.MOV.U32 R22, RZ, RZ, R4 ;  /* 0x000000ffff167224 */ /* 0x000fc400078e0004 */
[----:B------:R-:W-:Y:S01]  /*bf90*/  IMAD.MOV.U32 R21, RZ, RZ, R5 ;  /* 0x000000ffff157224 */ /* 0x000fe200078e0005 */
[----:B------:R-:W-:Y:S04]  /*bfa0*/  STL.64 [R1+0x88], R6 ;  /* 0x0000880601007387 */ /* 0x000fe80000100a00 */
[----:B------:R-:W0:Y:S04]  /*bfb0*/  LDSM.16.M88.4 R4, [R0+UR4+0x200] ;  /* 0x000200040004783b */ /* 0x000e280008000200 */
[----:B------:R-:W2:Y:S04]  /*bfc0*/  LDL.LU.64 R12, [R1+0x20] ;  /* 0x00002000010c7983 */ /* 0x000ea80000300a00 */
[----:B------:R-:W2:Y:S01]  /*bfd0*/  LDL.LU.64 R14, [R1+0x28] ;  /* 0x00002800010e7983 */ /* 0x000ea20000300a00 */
[----:B------:R-:W-:-:S03]  /*bfe0*/  IMAD R2, R27, 0x100, R28 ;  /* 0x000001001b027824 */ /* 0x000fc600078e021c */
[----:B0-----:R-:W-:Y:S04]  /*bff0*/  STL.64 [R1+0x90], R4 ;  /* 0x0000900401007387 */ /* 0x001fe80000100a00 */
[----:B------:R0:W-:Y:S04]  /*c000*/  STL.64 [R1+0x98], R6 ;  /* 0x0000980601007387 */ /* 0x0001e80000100a00 */
[----:B------:R-:W3:Y:S04]  /*c010*/  LDL.LU R20, [R1+0x4] ;  /* 0x0000040001147983 */ /* 0x000ee80000300800 */
[----:B------:R-:W3:Y:S04]  /*c020*/  LDL.LU R0, [R1] ;  /* 0x0000000001007983 */ /* 0x000ee80000300800 */
[----:B------:R-:W4:Y:S01]  /*c030*/  LDL.LU R27, [R1+0x90] ;  /* 0x00009000011b7983 */ /* 0x000f220000300800 */
[----:B0-----:R-:W-:-:S02]  /*c040*/  IMAD R6, R17, 0x100, R24 ;  /* 0x0000010011067824 */ /* 0x001fc400078e0218 */
[----:B------:R-:W-:Y:S01]  /*c050*/  IMAD R7, R16, 0x100, R29 ;  /* 0x0000010010077824 */ /* 0x000fe200078e021d */
[----:B------:R-:W2:Y:S04]  /*c060*/  LDL.LU R28, [R1+0x94] ;  /* 0x00009400011c7983 */ /* 0x000ea80000300800 */
[----:B------:R-:W3:Y:S04]  /*c070*/  LDL.LU.64 R16, [R1+0x60] ;  /* 0x0000600001107983 */ /* 0x000ee80000300a00 */
[----:B------:R-:W3:Y:S01]  /*c080*/  LDL.LU.64 R18, [R1+0x68] ;  /* 0x0000680001127983 */ /* 0x000ee20000300a00 */
[----:B------:R-:W-:Y:S01]  /*c090*/  IMAD R3, R25, 0x100, R26 ;  /* 0x0000010019037824 */ /* 0x000fe200078e021a */
[----:B------:R-:W-:-:S02]  /*c0a0*/  F2FP.F16.E4M3.UNPACK_B R4, R2 ;  /* 0x00000002ff04723e */ /* 0x000fc400020006ff */
[----:B------:R-:W-:Y:S02]  /*c0b0*/  F2FP.F16.E4M3.UNPACK_B R6, R6 ;  /* 0x00000006ff06723e */ /* 0x000fe400020006ff */
[----:B------:R-:W-:Y:S02]  /*c0c0*/  F2FP.F16.E4M3.UNPACK_B R5, R3 ;  /* 0x00000003ff05723e */ /* 0x000fe400020006ff */
[----:B------:R-:W-:Y:S02]  /*c0d0*/  F2FP.F16.E4M3.UNPACK_B R7, R7 ;  /* 0x00000007ff07723e */ /* 0x000fe400020006ff */
[----:B------:R-:W-:Y:S02]  /*c0e0*/  F2FP.F16.E4M3.UNPACK_B R24, R22 ;  /* 0x00000016ff18723e */ /* 0x000fe400020006ff */
[----:B------:R-:W-:Y:S02]  /*c0f0*/  F2FP.F16.E4M3.UNPACK_B R25, R21 ;  /* 0x00000015ff19723e */ /* 0x000fe400020006ff */
[----:B----4-:R-:W-:-:S02]  /*c100*/  F2FP.F16.E4M3.UNPACK_B R2, R27 ;  /* 0x0000001bff02723e */ /* 0x010fc400020006ff */
[----:B--2---:R-:W-:-:S03]  /*c110*/  F2FP.F16.E4M3.UNPACK_B R3, R28 ;  /* 0x0000001cff03723e */ /* 0x004fc600020006ff */
[C---:B---3--:R-:W-:Y:S06]  /*c120*/  HMMA.16816.F32 R16, R4.reuse, R24, R16 ;  /* 0x000000180410723c */ /* 0x048fec0000001810 */
[----:B------:R-:W-:-:S15]  /*c130*/  HMMA.16816.F32 R12, R4, R2, R12 ;  /* 0x00000002040c723c */ /* 0x000fde000000180c */
[----:B------:R-:W-:-:S02]  /*c140*/  NOP ;  /* 0x0000000000007918 */ /* 0x000fc40000000000 */
[----:B------:R0:W-:Y:S04]  /*c150*/  STL [R1+0x8b4], R16 ;  /* 0x0008b41001007387 */ /* 0x0001e80000100800 */
[----:B0-----:R-:W2:Y:S04]  /*c160*/  LDL.LU R16, [R1+0x58] ;  /* 0x0000580001107983 */ /* 0x001ea80000300800 */
[----:B------:R0:W-:Y:S01]  /*c170*/  STL [R1+0x8b0], R17 ;  /* 0x0008b01101007387 */ /* 0x0001e20000100800 */
[----:B------:R-:W-:Y:S02]  /*c180*/  IMAD.MOV.U32 R26, RZ, RZ, R15 ;  /* 0x000000ffff1a7224 */ /* 0x000fe400078e000f */
[----:B------:R-:W-:Y:S01]  /*c190*/  IMAD.MOV.U32 R29, RZ, RZ, R14 ;  /* 0x000000ffff1d7224 */ /* 0x000fe200078e000e */
[----:B0-----:R-:W2:Y:S04]  /*c1a0*/  LDL.LU R17, [R1+0x5c] ;  /* 0x00005c0001117983 */ /* 0x001ea80000300800 */
[----:B------:R-:W-:Y:S04]  /*c1b0*/  STL [R1+0x8ac], R18 ;  /* 0x0008ac1201007387 */ /* 0x000fe80000100800 */
[----:B------:R-:W-:Y:S04]  /*c1c0*/  STL [R1+0x8a8], R19 ;  /* 0x0008a81301007387 */ /* 0x000fe80000100800 */
[----:B------:R-:W-:Y:S04]  /*c1d0*/  STL [R1+0x8c8], R27 ;  /* 0x0008c81b01007387 */ /* 0x000fe80000100800 */
[----:B------:R-:W-:Y:S04]  /*c1e0*/  STL [R1+0x8cc], R28 ;  /* 0x0008cc1c01007387 */ /* 0x000fe80000100800 */
[----:B------:R0:W-:Y:S01]  /*c1f0*/  STL.64 [R1+0x10], R12 ;  /* 0x0000100c01007387 */ /* 0x0001e20000100a00 */
[----:B------:R-:W-:-:S02]  /*c200*/  IMAD R5, R9, 0x100, R8 ;  /* 0x0000010009057824 */ /* 0x000fc400078e0208 */
[----:B------:R-:W-:Y:S01]  /*c210*/  IMAD R6, R11, 0x100, R10 ;  /* 0x000001000b067824 */ /* 0x000fe200078e020a */
[----:B0-----:R-:W3:Y:S04]  /*c220*/  LDL.LU.64 R12, [R1+0xd0] ;  /* 0x0000d000010c7983 */ /* 0x001ee80000300a00 */
[----:B------:R-:W3:Y:S04]  /*c230*/  LDL.LU.64 R14, [R1+0xd8] ;  /* 0x0000d800010e7983 */ /* 0x000ee80000300a00 */
[----:B------:R-:W4:Y:S04]  /*c240*/  LDL.LU R28, [R1+0xac] ;  /* 0x0000ac00011c7983 */ /* 0x000f280000300800 */
[----:B------:R-:W4:Y:S04]  /*c250*/  LDL.LU R27, [R1+0xa8] ;  /* 0x0000a800011b7983 */ /* 0x000f280000300800 */
[----:B------:R0:W-:Y:S04]  /*c260*/  STL [R1+0x8d4], R26 ;  /* 0x0008d41a01007387 */ /* 0x0001e80000100800 */
[----:B0-----:R-:W4:Y:S04]  /*c270*/  LDL.LU R26, [R1+0xa0] ;  /* 0x0000a000011a7983 */ /* 0x001f280000300800 */
[----:B------:R0:W-:Y:S04]  /*c280*/  STL [R1+0x8d0], R29 ;  /* 0x0008d01d01007387 */ /* 0x0001e80000100800 */
[----:B0-----:R-:W4:Y:S04]  /*c290*/  LDL.LU R29, [R1+0xa4] ;  /* 0x0000a400011d7983 */ /* 0x001f280000300800 */
[----:B------:R-:W4:Y:S04]  /*c2a0*/  LDL.LU R8, [R1+0x8f4] ;  /* 0x0008f40001087983 */ /* 0x000f280000300800 */
[----:B------:R-:W4:Y:S04]  /*c2b0*/  LDL.LU R9, [R1+0x8f0] ;  /* 0x0008f00001097983 */ /* 0x000f280000300800 */
[----:B------:R-:W4:Y:S04]  /*c2c0*/  LDL.LU R10, [R1+0x8ec] ;  /* 0x0008ec00010a7983 */ /* 0x000f280000300800 */
[----:B------:R-:W4:Y:S01]  /*c2d0*/  LDL.LU R11, [R1+0x8e8] ;  /* 0x0008e800010b7983 */ /* 0x000f220000300800 */
[----:B------:R-:W-:Y:S01]  /*c2e0*/  IMAD R4, R0, 0x100, R20 ;  /* 0x0000010000047824 */ /* 0x000fe200078e0214 */
[----:B------:R-:W-:-:S02]  /*c2f0*/  F2FP.F16.E4M3.UNPACK_B R5, R5 ;  /* 0x00000005ff05723e */ /* 0x000fc400020006ff */
[----:B------:R-:W-:Y:S01]  /*c300*/  F2FP.F16.E4M3.UNPACK_B R6, R6 ;  /* 0x00000006ff06723e */ /* 0x000fe200020006ff */
[----:B------:R-:W4:Y:S01]  /*c310*/  LDL.LU R23, [R1+0xb8] ;  /* 0x0000b80001177983 */ /* 0x000f220000300800 */
[----:B------:R-:W-:-:S03]  /*c320*/  F2FP.F16.E4M3.UNPACK_B R4, R4 ;  /* 0x00000004ff04723e */ /* 0x000fc600020006ff */
[----:B------:R-:W4:Y:S04]  /*c330*/  LDL.LU R22, [R1+0xc4] ;  /* 0x0000c40001167983 */ /* 0x000f280000300800 */
[----:B------:R-:W4:Y:S04]  /*c340*/  LDL.LU R21, [R1+0xc0] ;  /* 0x0000c00001157983 */ /* 0x000f280000300800 */
[----:B------:R-:W4:Y:S04]  /*c350*/  LDL.LU R20, [R1+0xcc] ;  /* 0x0000cc0001147983 */ /* 0x000f280000300800 */
[----:B------:R-:W4:Y:S01]  /*c360*/  LDL.LU R0, [R1+0xc8] ;  /* 0x0000c80001007983 */ /* 0x000f220000300800 */
[----:B--2---:R-:W-:-:S05]  /*c370*/  IMAD R7, R16, 0x100, R17 ;  /* 0x0000010010077824 */ /* 0x004fca00078e0211 */
[----:B------:R-:W-:-:S07]  /*c380*/  F2FP.F16.E4M3.UNPACK_B R7, R7 ;  /* 0x00000007ff07723e */ /* 0x000fce00020006ff */
[----:B---3--:R-:W-:-:S15]  /*c390*/  HMMA.16816.F32 R12, R4, R24, R12 ;  /* 0x00000018040c723c */ /* 0x008fde000000180c */
[----:B------:R-:W-:-:S08]  /*c3a0*/  NOP ;  /* 0x0000000000007918 */ /* 0x000fd00000000000 */
[----:B------:R0:W-:Y:S04]  /*c3b0*/  STL.64 [R1+0x20], R12 ;  /* 0x0000200c01007387 */ /* 0x0001e80000100a00 */
[----:B------:R1:W-:Y:S01]  /*c3c0*/  STL.64 [R1+0x28], R14 ;  /* 0x0000280e01007387 */ /* 0x0003e20000100a00 */
[----:B----4-:R-:W-:Y:S03]  /*c3d0*/  HMMA.16816.F32 R8, R4, R2, R8 ;  /* 0x000000020408723c */ /* 0x010fe60000001808 */
[----:B------:R-:W2:Y:S04]  /*c3e0*/  LDL.LU R5, [R1+0x74] ;  /* 0x0000740001057983 */ /* 0x000ea80000300800 */
[----:B------:R-:W2:Y:S04]  /*c3f0*/  LDL.LU R6, [R1+0x70] ;  /* 0x0000700001067983 */ /* 0x000ea80000300800 */
[----:B------:R-:W3:-:S13]  /*c400*/  LDL.LU R7, [R1+0x7c] ;  /* 0x00007c0001077983 */ /* 0x000eda0000300800 */
[----:B------:R-:W-:Y:S02]  /*c410*/  IMAD.MOV.U32 R16, RZ, RZ, R8 ;  /* 0x000000ffff107224 */ /* 0x000fe400078e0008 */
[----:B------:R-:W3:Y:S01]  /*c420*/  LDL.LU R8, [R1+0x78] ;  /* 0x0000780001087983 */ /* 0x000ee20000300800 */
[----:B------:R-:W-:Y:S02]  /*c430*/  IMAD.MOV.U32 R17, RZ, RZ, R9 ;  /* 0x000000ffff117224 */ /* 0x000fe400078e0009 */
[----:B------:R-:W-:Y:S01]  /*c440*/  IMAD.MOV.U32 R18, RZ, RZ, R10 ;  /* 0x000000ffff127224 */ /* 0x000fe200078e000a */
[----:B------:R-:W4:Y:S01]  /*c450*/  LDL.LU R9, [R1+0xb4] ;  /* 0x0000b40001097983 */ /* 0x000f220000300800 */
[----:B------:R-:W-:-:S03]  /*c460*/  IMAD.MOV.U32 R19, RZ, RZ, R11 ;  /* 0x000000ffff137224 */ /* 0x000fc600078e000b */
[----:B------:R-:W4:Y:S04]  /*c470*/  LDL.LU R10, [R1+0xb0] ;  /* 0x0000b000010a7983 */ /* 0x000f280000300800 */
[----:B------:R-:W4:Y:S04]  /*c480*/  LDL.LU R11, [R1+0xbc] ;  /* 0x0000bc00010b7983 */ /* 0x000f280000300800 */
[----:B0-----:R-:W4:Y:S04]  /*c490*/  LDL.LU.64 R12, [R1+0x40] ;  /* 0x00004000010c7983 */ /* 0x001f280000300a00 */
[----:B-1----:R-:W4:Y:S04]  /*c4a0*/  LDL.LU.64 R14, [R1+0x48] ;  /* 0x00004800010e7983 */ /* 0x002f280000300a00 */
[----:B------:R-:W-:Y:S04]  /*c4b0*/  STL.64 [R1+0x8c0], R18 ;  /* 0x0008c01201007387 */ /* 0x000fe80000100a00 */
[----:B------:R-:W-:Y:S01]  /*c4c0*/  STL.64 [R1+0x8b8], R16 ;  /* 0x0008b81001007387 */ /* 0x000fe20000100a00 */
[----:B--2---:R-:W-:-:S02]  /*c4d0*/  IMAD R4, R6, 0x100, R5 ;  /* 0x0000010006047824 */ /* 0x004fc400078e0205 */
[----:B------:R-:W-:Y:S02]  /*c4e0*/  IMAD R6, R26, 0x100, R29 ;  /* 0x000001001a067824 */ /* 0x000fe400078e021d */
[----:B------:R-:W2:Y:S04]  /*c4f0*/  LDL.LU R26, [R1+0x104] ;  /* 0x00010400011a7983 */ /* 0x000ea80000300800 */
[----:B------:R-:W2:Y:S01]  /*c500*/  LDL.LU R29, [R1+0x10c] ;  /* 0x00010c00011d7983 */ /* 0x000ea20000300800 */
[----:B---3--:R-:W-:Y:S02]  /*c510*/  IMAD R5, R8, 0x100, R7 ;  /* 0x0000010008057824 */ /* 0x008fe400078e0207 */
[----:B------:R-:W-:Y:S02]  /*c520*/  IMAD R7, R27, 0x100, R28 ;  /* 0x000001001b077824 */ /* 0x000fe400078e021c */
[----:B------:R-:W3:Y:S04]  /*c530*/  LDL.LU R28, [R1+0x114] ;  /* 0x00011400011c7983 */ /* 0x000ee80000300800 */
[----:B------:R-:W2:Y:S01]  /*c540*/  LDL.LU R27, [R1+0x11c] ;  /* 0x00011c00011b7983 */ /* 0x000ea20000300800 */
[----:B------:R-:W-:-:S02]  /*c550*/  F2FP.F16.E4M3.UNPACK_B R4, R4 ;  /* 0x00000004ff04723e */ /* 0x000fc400020006ff */
[----:B------:R-:W-:Y:S02]  /*c560*/  F2FP.F16.E4M3.UNPACK_B R5, R5 ;  /* 0x00000005ff05723e */ /* 0x000fe400020006ff */
[----:B------:R-:W-:Y:S02]  /*c570*/  F2FP.F16.E4M3.UNPACK_B R6, R6 ;  /* 0x00000006ff06723e */ /* 0x000fe400020006ff */
[----:B------:R-:W-:-:S07]  /*c580*/  F2FP.F16.E4M3.UNPACK_B R7, R7 ;  /* 0x00000007ff07723e */ /* 0x000fce00020006ff */
[----:B----4-:R-:W-:Y:S01]  /*c590*/  HMMA.16816.F32 R12, R4, R24, R12 ;  /* 0x00000018040c723c */ /* 0x010fe2000000180c */
[----:B--2---:R-:W-:Y:S05]  /*c5a0*/  STL.64 [R1+0x8e0], R26 ;  /* 0x0008e01a01007387 */ /* 0x004fea0000100a00 */
[----:B------:R0:W-:Y:S04]  /*c5b0*/  STL.64 [R1+0x8d8], R24 ;  /* 0x0008d81801007387 */ /* 0x0001e80000100a00 */
[----:B0-----:R-:W2:Y:S04]  /*c5c0*/  LDL.LU.64 R24, [R1+0x30] ;  /* 0x0000300001187983 */ /* 0x001ea80000300a00 */
[----:B------:R-:W2:Y:S01]  /*c5d0*/  LDL.LU.64 R26, [R1+0x38] ;  /* 0x00003800011a7983 */ /* 0x000ea20000300a00 */
[----:B------:R-:W-:-:S03]  /*c5e0*/  IMAD R8, R10, 0x100, R9 ;  /* 0x000001000a087824 */ /* 0x000fc600078e0209 */
[----:B------:R-:W4:Y:S01]  /*c5f0*/  LDL.LU.64 R16, [R1+0xe0] ;  /* 0x0000e00001107983 */ /* 0x000f220000300a00 */
[----:B------:R-:W-:-:S03]  /*c600*/  IMAD R9, R23, 0x100, R11 ;  /* 0x0000010017097824 */ /* 0x000fc600078e020b */
[----:B------:R-:W4:Y:S01]  /*c610*/  LDL.LU.64 R18, [R1+0xe8] ;  /* 0x0000e80001127983 */ /* 0x000f220000300a00 */
[----:B------:R-:W-:Y:S02]  /*c620*/  IMAD R10, R21, 0x100, R22 ;  /* 0x00000100150a7824 */ /* 0x000fe400078e0216 */
[----:B------:R-:W-:Y:S01]  /*c630*/  IMAD R11, R0, 0x100, R20 ;  /* 0x00000100000b7824 */ /* 0x000fe200078e0214 */
[----:B------:R0:W-:Y:S01]  /*c640*/  STL.64 [R1+0x888], R14 ;  /* 0x0008880e01007387 */ /* 0x0001e20000100a00 */
[----:B------:R-:W-:Y:S02]  /*c650*/  F2FP.F16.E4M3.UNPACK_B R20, R8 ;  /* 0x00000008ff14723e */ /* 0x000fe400020006ff */
[----:B------:R-:W-:Y:S02]  /*c660*/  F2FP.F16.E4M3.UNPACK_B R21, R9 ;  /* 0x00000009ff15723e */ /* 0x000fe400020006ff */
[----:B------:R-:W-:Y:S02]  /*c670*/  F2FP.F16.E4M3.UNPACK_B R22, R10 ;  /* 0x0000000aff16723e */ /* 0x000fe400020006ff */
[----:B------:R-:W-:Y:S01]  /*c680*/  F2FP.F16.E4M3.UNPACK_B R23, R11 ;  /* 0x0000000bff17723e */ /* 0x000fe200020006ff */
[----:B0-----:R-:W4:Y:S04]  /*c690*/  LDL.LU R14, [R1+0x134] ;  /* 0x00013400010e7983 */ /* 0x001f280000300800 */
[----:B------:R-:W4:Y:S04]  /*c6a0*/  LDL.LU R15, [R1+0x130] ;  /* 0x00013000010f7983 */ /* 0x000f280000300800 */
[----:B------:R0:W-:Y:S04]  /*c6b0*/  STL.64 [R1+0x880], R12 ;  /* 0x0008800c01007387 */ /* 0x0001e80000100a00 */
[----:B0-----:R-:W4:Y:S04]  /*c6c0*/  LDL.LU R12, [R1+0x12c] ;  /* 0x00012c00010c7983 */ /* 0x001f280000300800 */
[----:B------:R-:W4:Y:S04]  /*c6d0*/  LDL.LU R13, [R1+0x128] ;  /* 0x00012800010d7983 */ /* 0x000f280000300800 */
[----:B------:R-:W3:Y:S04]  /*c6e0*/  LDL.LU.64 R8, [R1+0xf0] ;  /* 0x0000f00001087983 */ /* 0x000ee80000300a00 */
[----:B------:R-:W3:Y:S01]  /*c6f0*/  LDL.LU.64 R10, [R1+0xf8] ;  /* 0x0000f800010a7983 */ /* 0x000ee20000300a00 */
[----:B--2---:R-:W-:Y:S03]  /*c700*/  HMMA.16816.F32 R4, R4, R2, R24 ;  /* 0x000000020404723c */ /* 0x004fe60000001818 */
[----:B------:R-:W2:Y:S04]  /*c710*/  LDL.LU.64 R26, [R1+0x8e0] ;  /* 0x0008e000011a7983 */ /* 0x000ea80000300a00 */
[----:B------:R-:W3:-:S15]  /*c720*/  LDL.LU.64 R24, [R1+0x8d8] ;  /* 0x0008d80001187983 */ /* 0x000ede0000300a00 */
[----:B------:R-:W-:-:S01]  /*c730*/  NOP ;  /* 0x0000000000007918 */ /* 0x000fc20000000000 */
[----:B------:R0:W-:Y:S01]  /*c740*/  STL.64 [R1+0x40], R4 ;  /* 0x0000400401007387 */ /* 0x0001e20000100a00 */
[----:B------:R-:W-:-:S03]  /*c750*/  IMAD.MOV.U32 R0, RZ, RZ, R7 ;  /* 0x000000ffff007224 */ /* 0x000fc600078e0007 */
[----:B------:R1:W-:Y:S04]  /*c760*/  STL [R1+0x48], R6 ;  /* 0x0000480601007387 */ /* 0x0003e80000100800 */
[----:B0-----:R-:W2:Y:S04]  /*c770*/  LDL.LU R4, [R1+0x100] ;  /* 0x0001000001047983 */ /* 0x001ea80000300800 */
[----:B------:R-:W4:Y:S04]  /*c780*/  LDL.LU R5, [R1+0x108] ;  /* 0x0001080001057983 */ /* 0x000f280000300800 */
[----:B-1----:R-:W4:Y:S04]  /*c790*/  LDL.LU R6, [R1+0x110] ;  /* 0x0001100001067983 */ /* 0x002f280000300800 */
[----:B------:R-:W4:Y:S04]  /*c7a0*/  LDL.LU R7, [R1+0x118] ;  /* 0x0001180001077983 */ /* 0x000f280000300800 */
[----:B------:R0:W-:Y:S04]  /*c7b0*/  STL [R1+0x890], R0 ;  /* 0x0008900001007387 */ /* 0x0001e80000100800 */
[----:B0-----:R-:W4:Y:S01]  /*c7c0*/  LDL.LU R0, [R1+0x120] ;  /* 0x0001200001007983 */ /* 0x001f220000300800 */
[----:B---3--:R-:W-:Y:S01]  /*c7d0*/  HMMA.16816.F32 R8, R20, R24, R8 ;  /* 0x000000181408723c */ /* 0x008fe20000001808 */
[----:B--2---:R-:W-:-:S02]  /*c7e0*/  IMAD R4, R4, 0x100, R26 ;  /* 0x0000010004047824 */ /* 0x004fc400078e021a */
[----:B------:R-:W2:Y:S01]  /*c7f0*/  LDL.LU R26, [R1+0x8d4] ;  /* 0x0008d400011a7983 */ /* 0x000ea20000300800 */
[----:B----4-:R-:W-:-:S03]  /*c800*/  IMAD R5, R5, 0x100, R29 ;  /* 0x0000010005057824 */ /* 0x010fc600078e021d */
[----:B------:R-:W3:Y:S01]  /*c810*/  LDL.LU R29, [R1+0x8d0] ;  /* 0x0008d000011d7983 */ /* 0x000ee20000300800 */
[----:B------:R-:W-:-:S03]  /*c820*/  IMAD R6, R6, 0x100, R28 ;  /* 0x0000010006067824 */ /* 0x000fc600078e021c */
[----:B------:R-:W4:Y:S01]  /*c830*/  LDL.LU R28, [R1+0x8cc] ;  /* 0x0008cc00011c7983 */ /* 0x000f220000300800 */
[----:B------:R-:W-:-:S03]  /*c840*/  IMAD R7, R7, 0x100, R27 ;  /* 0x0000010007077824 */ /* 0x000fc600078e021b */
[----:B------:R-:W2:Y:S04]  /*c850*/  LDL.LU R27, [R1+0x8c8] ;  /* 0x0008c800011b7983 */ /* 0x000ea80000300800 */
[----:B------:R-:W3:Y:S04]  /*c860*/  LDL.LU R24, [R1+0x84] ;  /* 0x0000840001187983 */ /* 0x000ee80000300800 */
[----:B------:R-:W4:Y:S01]  /*c870*/  LDL.LU R25, [R1+0x124] ;  /* 0x0001240001197983 */ /* 0x000f220000300800 */
[----:B------:R-:W-:Y:S03]  /*c880*/  HMMA.16816.F32 R20, R20, R2, R16 ;  /* 0x000000021414723c */ /* 0x000fe60000001810 */
[----:B------:R0:W-:Y:S04]  /*c890*/  STL.64 [R1+0x30], R8 ;  /* 0x0000300801007387 */ /* 0x0001e80000100a00 */
[----:B------:R1:W-:Y:S01]  /*c8a0*/  STL.64 [R1+0x38], R10 ;  /* 0x0000380a01007387 */ /* 0x0003e20000100a00 */
[----:B0-----:R-:W-:-:S03]  /*c8b0*/  F2FP.F16.E4M3.UNPACK_B R8, R4 ;  /* 0x00000004ff08723e */ /* 0x001fc600020006ff */
[----:B------:R-:W2:Y:S04]  /*c8c0*/  LDL.LU R4, [R1+0x80] ;  /* 0x0000800001047983 */ /* 0x000ea80000300800 */
[----:B------:R-:W3:Y:S01]  /*c8d0*/  LDL.LU.64 R18, [R1+0x8c0] ;  /* 0x0008c00001127983 */ /* 0x000ee20000300a00 */
[----:B-1----:R-:W-:-:S03]  /*c8e0*/  F2FP.F16.E4M3.UNPACK_B R10, R6 ;  /* 0x00000006ff0a723e */ /* 0x002fc600020006ff */
[----:B------:R-:W2:Y:S04]  /*c8f0*/  LDL.LU.64 R16, [R1+0x8b8] ;  /* 0x0008b80001107983 */ /* 0x000ea80000300a00 */
[----:B------:R-:W-:Y:S04]  /*c900*/  STL.64 [R1+0x60], R20 ;  /* 0x0000601401007387 */ /* 0x000fe80000100a00 */
[----:B------:R0:W-:Y:S04]  /*c910*/  STL.64 [R1+0x68], R22 ;  /* 0x0000681601007387 */ /* 0x0001e80000100a00 */
[----:B0-----:R-:W2:Y:S04]  /*c920*/  LDL.LU R22, [R1+0x13c] ;  /* 0x00013c0001167983 */ /* 0x001ea80000300800 */
[----:B------:R-:W2:Y:S01]  /*c930*/  LDL.LU R23, [R1+0x138] ;  /* 0x0001380001177983 */ /* 0x000ea20000300800 */
[----:B----4-:R-:W-:-:S03]  /*c940*/  IMAD R6, R0, 0x100, R25 ;  /* 0x0000010000067824 */ /* 0x010fc600078e0219 */
[----:B------:R-:W4:Y:S01]  /*c950*/  LDL.LU R0, [R1+0x14c] ;  /* 0x00014c0001007983 */ /* 0x000f220000300800 */
[----:B------:R-:W-:Y:S01]  /*c960*/  F2FP.F16.E4M3.UNPACK_B R11, R7 ;  /* 0x00000007ff0b723e */ /* 0x000fe200020006ff */
[----:B------:R-:W-:Y:S02]  /*c970*/  IMAD R7, R13, 0x100, R12 ;  /* 0x000001000d077824 */ /* 0x000fe400078e020c */
[----:B------:R-:W-:Y:S02]  /*c980*/  IMAD R20, R15, 0x100, R14 ;  /* 0x000001000f147824 */ /* 0x000fe400078e020e */
[----:B---3--:R-:W-:Y:S02]  /*c990*/  IMAD.MOV.U32 R14, RZ, RZ, R18 ;  /* 0x000000ffff0e7224 */ /* 0x008fe400078e0012 */
[----:B--2---:R-:W-:Y:S02]  /*c9a0*/  IMAD.MOV.U32 R12, RZ, RZ, R16 ;  /* 0x000000ffff0c7224 */ /* 0x004fe400078e0010 */
[----:B------:R-:W-:-:S02]  /*c9b0*/  IMAD.MOV.U32 R13, RZ, RZ, R17 ;  /* 0x000000ffff0d7224 */ /* 0x000fc400078e0011 */
[----:B------:R-:W-:Y:S01]  /*c9c0*/  IMAD.MOV.U32 R15, RZ, RZ, R19 ;  /* 0x000000ffff0f7224 */ /* 0x000fe200078e0013 */
[----:B----4-:R0:W-:Y:S04]  /*c9d0*/  STL [R1+0x894], R0 ;  /* 0x0008940001007387 */ /* 0x0101e80000100800 */
[----:B0-----:R-:W2:Y:S04]  /*c9e0*/  LDL.LU R0, [R1+0x144] ;  /* 0x0001440001007983 */ /* 0x001ea80000300800 */
[----:B------:R-:W3:Y:S04]  /*c9f0*/  LDL.LU R16, [R1+0x8b4] ;  /* 0x0008b40001107983 */ /* 0x000ee80000300800 */
[----:B------:R-:W3:Y:S04]  /*ca00*/  LDL.LU R17, [R1+0x8b0] ;  /* 0x0008b00001117983 */ /* 0x000ee80000300800 */
[----:B------:R-:W3:Y:S04]  /*ca10*/  LDL.LU R18, [R1+0x8ac] ;  /* 0x0008ac0001127983 */ /* 0x000ee80000300800 */
[----:B------:R-:W3:Y:S04]  /*ca20*/  LDL.LU R19, [R1+0x8a8] ;  /* 0x0008a80001137983 */ /* 0x000ee80000300800 */
[----:B------:R-:W-:Y:S04]  /*ca30*/  STL.64 [R1+0x8a0], R14 ;  /* 0x0008a00e01007387 */ /* 0x000fe80000100a00 */
[----:B------:R0:W-:Y:S04]  /*ca40*/  STL.64 [R1+0x898], R12 ;  /* 0x0008980c01007387 */ /* 0x0001e80000100a00 */
[----:B0-----:R-:W4:Y:S04]  /*ca50*/  LDL.LU R12, [R1+0x10] ;  /* 0x00001000010c7983 */ /* 0x001f280000300800 */
[----:B------:R-:W4:Y:S01]  /*ca60*/  LDL.LU R13, [R1+0x14] ;  /* 0x00001400010d7983 */ /* 0x000f220000300800 */
[----:B------:R-:W-:-:S02]  /*ca70*/  F2FP.F16.E4M3.UNPACK_B R9, R5 ;  /* 0x00000005ff09723e */ /* 0x000fc400020006ff */
[----:B------:R-:W-:Y:S02]  /*ca80*/  F2FP.F16.E4M3.UNPACK_B R4, R4.H1 ;  /* 0x00000004ff04723e */ /* 0x000fe400030006ff */
[----:B------:R-:W-:Y:S01]  /*ca90*/  F2FP.F16.E4M3.UNPACK_B R5, R24.H1 ;  /* 0x00000018ff05723e */ /* 0x000fe200030006ff */
[----:B------:R-:W-:Y:S01]  /*caa0*/  IMAD.MOV.U32 R14, RZ, RZ, R29 ;  /* 0x000000ffff0e7224 */ /* 0x000fe200078e001d */
[----:B------:R-:W-:Y:S01]  /*cab0*/  F2FP.F16.E4M3.UNPACK_B R2, R27.H1 ;  /* 0x0000001bff02723e */ /* 0x000fe200030006ff */
[----:B------:R-:W-:Y:S01]  /*cac0*/  IMAD.MOV.U32 R15, RZ, RZ, R26 ;  /* 0x000000ffff0f7224 */ /* 0x000fe200078e001a */
[----:B------:R-:W-:Y:S01]  /*cad0*/  F2FP.F16.E4M3.UNPACK_B R3, R28.H1 ;  /* 0x0000001cff03723e */ /* 0x000fe200030006ff */
[----:B------:R-:W2:Y:S04]  /*cae0*/  LDL.LU R24, [R1+0x164] ;  /* 0x0001640001187983 */ /* 0x000ea80000300800 */
[----:B------:R-:W2:Y:S01]  /*caf0*/  LDL.LU R25, [R1+0x160] ;  /* 0x0001600001197983 */ /* 0x000ea20000300800 */
[C---:B---3--:R-:W-:Y:S06]  /*cb00*/  HMMA.16816.F32 R16, R8.reuse, R4, R16 ;  /* 0x000000040810723c */ /* 0x048fec0000001810 */
[----:B----4-:R-:W-:-:S15]  /*cb10*/  HMMA.16816.F32 R8, R8, R2, R12 ;  /* 0x000000020808723c */ /* 0x010fde000000180c */
[----:B------:R-:W-:-:S02]  /*cb20*/  NOP ;  /* 0x0000000000007918 */ /* 0x000fc40000000000 */
[----:B------:R0:W-:Y:S04]  /*cb30*/  STL.64 [R1+0x70], R16 ;  /* 0x0000701001007387 */ /* 0x0001e80000100a00 */
[----:B------:R1:W-:Y:S04]  /*cb40*/  STL.64 [R1+0x78], R18 ;  /* 0x0000781201007387 */ /* 0x0003e80000100a00 */
[----:B------:R-:W3:Y:S04]  /*cb50*/  LDL.LU R29, [R1+0x16c] ;  /* 0x00016c00011d7983 */ /* 0x000ee80000300800 */
[----:B------:R-:W3:Y:S01]  /*cb60*/  LDL.LU R26, [R1+0x168] ;  /* 0x00016800011a7983 */ /* 0x000ee20000300800 */
[----:B0-----:R-:W-:-:S03]  /*cb70*/  F2FP.F16.E4M3.UNPACK_B R16, R6 ;  /* 0x00000006ff10723e */ /* 0x001fc600020006ff */
[----:B------:R-:W4:Y:S01]  /*cb80*/  LDL.LU R27, [R1+0x174] ;  /* 0x00017400011b7983 */ /* 0x000f220000300800 */
[----:B------:R-:W-:-:S03]  /*cb90*/  F2FP.F16.E4M3.UNPACK_B R17, R7 ;  /* 0x00000007ff11723e */ /* 0x000fc600020006ff */
[----:B------:R-:W4:Y:S01]  /*cba0*/  LDL.LU R28, [R1+0x170] ;  /* 0x00017000011c7983 */ /* 0x000f220000300800 */
[----:B-1----:R-:W-:-:S03]  /*cbb0*/  F2FP.F16.E4M3.UNPACK_B R18, R20 ;  /* 0x00000014ff12723e */ /* 0x002fc600020006ff */
[----:B------:R-:W3:Y:S01]  /*cbc0*/  LDL.LU R6, [R1+0x158] ;  /* 0x0001580001067983 */ /* 0x000ee20000300800 */
[----:B------:R-:W-:-:S03]  /*cbd0*/  IMAD R19, R23, 0x100, R22 ;  /* 0x0000010017137824 */ /* 0x000fc600078e0216 */
[----:B------:R-:W3:Y:S04]  /*cbe0*/  LDL.LU R7, [R1+0x15c] ;  /* 0x00015c0001077983 */ /* 0x000ee80000300800 */
[----:B------:R-:W4:Y:S04]  /*cbf0*/  LDL.LU R20, [R1+0x20] ;  /* 0x0000200001147983 */ /* 0x000f280000300800 */
[----:B------:R-:W4:Y:S04]  /*cc00*/  LDL.LU R21, [R1+0x24] ;  /* 0x0000240001157983 */ /* 0x000f280000300800 */
[----:B------:R-:W4:Y:S04]  /*cc10*/  LDL.LU R22, [R1+0x28] ;  /* 0x0000280001167983 */ /* 0x000f280000300800 */
[----:B------:R-:W4:Y:S04]  /*cc20*/  LDL.LU R23, [R1+0x2c] ;  /* 0x00002c0001177983 */ /* 0x000f280000300800 */
[----:B------:R-:W3:Y:S04]  /*cc30*/  LDL.LU.64 R14, [R1+0x8a0] ;  /* 0x0008a000010e7983 */ /* 0x000ee80000300a00 */
[----:B------:R-:W3:Y:S04]  /*cc40*/  LDL.LU.64 R12, [R1+0x898] ;  /* 0x00089800010c7983 */ /* 0x000ee80000300a00 */
[----:B------:R0:W-:Y:S04]  /*cc50*/  STL.64 [R1+0x50], R8 ;  /* 0x0000500801007387 */ /* 0x0001e80000100a00 */
[----:B------:R1:W-:Y:S04]  /*cc60*/  STL.64 [R1+0x58], R10 ;  /* 0x0000580a01007387 */ /* 0x0003e80000100a00 */
[----:B0-----:R-:W2:Y:S04]  /*cc70*/  LDL.LU R8, [R1+0x140] ;  /* 0x0001400001087983 */ /* 0x001ea80000300800 */
[----:B------:R-:W3:Y:S04]  /*cc80*/  LDL.LU R9, [R1+0x148] ;  /* 0x0001480001097983 */ /* 0x000ee80000300800 */
[----:B-1----:R-:W3:Y:S04]  /*cc90*/  LDL.LU R10, [R1+0x154] ;  /* 0x00015400010a7983 */ /* 0x002ee80000300800 */
[----:B------:R-:W3:Y:S01]  /*cca0*/  LDL.LU R11, [R1+0x150] ;  /* 0x00015000010b7983 */ /* 0x000ee20000300800 */
[----:B------:R-:W-:Y:S01]  /*ccb0*/  F2FP.F16.E4M3.UNPACK_B R19, R19 ;  /* 0x00000013ff13723e */ /* 0x000fe200020006ff */
[----:B--2---:R-:W-:-:S02]  /*ccc0*/  IMAD R8, R8, 0x100, R0 ;  /* 0x0000010008087824 */ /* 0x004fc400078e0200 */
[----:B------:R-:W3:Y:S04]  /*ccd0*/  LDL.LU R0, [R1+0x894] ;  /* 0x0008940001007983 */ /* 0x000ee80000300800 */
[----:B----4-:R-:W-:Y:S01]  /*cce0*/  HMMA.16816.F32 R20, R16, R4, R20 ;  /* 0x000000041014723c */ /* 0x010fe20000001814 */
[----:B---3--:R-:W-:Y:S02]  /*ccf0*/  IMAD R9, R9, 0x100, R0 ;  /* 0x0000010009097824 */ /* 0x008fe400078e0200 */
[----:B------:R-:W2:-:S15]  /*cd00*/  LDL.LU R0, [R1+0x890] ;  /* 0x0008900001007983 */ /* 0x000e9e0000300800 */
[----:B------:R-:W-:-:S05]  /*cd10*/  NOP ;  /* 0x0000000000007918 */ /* 0x000fca0000000000 */
[----:B------:R0:W-:Y:S04]  /*cd20*/  STL.64 [R1+0x10], R20 ;  /* 0x0000101401007387 */ /* 0x0001e80000100a00 */
[----:B------:R1:W-:Y:S04]  /*cd30*/  STL.64 [R1+0x18], R22 ;  /* 0x0000181601007387 */ /* 0x0003e80000100a00 */
[----:B0-----:R-:W3:Y:S01]  /*cd40*/  LDL.LU R20, [R1+0x40] ;  /* 0x0000400001147983 */ /* 0x001ee20000300800 */
[----:B------:R-:W-:Y:S01]  /*cd50*/  HMMA.16816.F32 R16, R16, R2, R12 ;  /* 0x000000021010723c */ /* 0x000fe2000000180c */
[----:B------:R-:W-:-:S02]  /*cd60*/  IMAD R10, R11, 0x100, R10 ;  /* 0x000001000b0a7824 */ /* 0x000fc400078e020a */
[----:B------:R-:W-:Y:S01]  /*cd70*/  IMAD R11, R6, 0x100, R7 ;  /* 0x00000100060b7824 */ /* 0x000fe200078e0207 */
[----:B---3--:R0:W-:Y:S04]  /*cd80*/  STL [R1+0x878], R20 ;  /* 0x0008781401007387 */ /* 0x0081e80000100800 */
[----:B------:R-:W3:Y:S04]  /*cd90*/  LDL.LU R21, [R1+0x44] ;  /* 0x0000440001157983 */ /* 0x000ee80000300800 */
[----:B-1----:R-:W3:Y:S04]  /*cda0*/  LDL.LU R22, [R1+0x48] ;  /* 0x0000480001167983 */ /* 0x002ee80000300800 */
[----:B0-----:R-:W4:Y:S04]  /*cdb0*/  LDL.LU R20, [R1+0x17c] ;  /* 0x00017c0001147983 */ /* 0x001f280000300800 */
[----:B------:R-:W3:Y:S04]  /*cdc0*/  LDL.LU.64 R14, [R1+0x888] ;  /* 0x00088800010e7983 */ /* 0x000ee80000300a00 */
[----:B------:R-:W3:Y:S01]  /*cdd0*/  LDL.LU.64 R12, [R1+0x880] ;  /* 0x00088000010c7983 */ /* 0x000ee20000300a00 */
[----:B--2---:R-:W-:-:S02]  /*cde0*/  IMAD.MOV.U32 R23, RZ, RZ, R0 ;  /* 0x000000ffff177224 */ /* 0x004fc400078e0000 */
[----:B------:R-:W-:Y:S01]  /*cdf0*/  IMAD.MOV.U32 R0, RZ, RZ, R19 ;  /* 0x000000ffff007224 */ /* 0x000fe200078e0013 */
[----:B------:R0:W-:Y:S04]  /*ce00*/  STL.64 [R1], R16 ;  /* 0x0000001001007387 */ /* 0x0001e80000100a00 */
[----:B------:R-:W4:Y:S01]  /*ce10*/  LDL.LU R19, [R1+0x178] ;  /* 0x0001780001137983 */ /* 0x000f220000300800 */
[----:B------:R-:W-:Y:S02]  /*ce20*/  F2FP.F16.E4M3.UNPACK_B R8, R8 ;  /* 0x00000008ff08723e */ /* 0x000fe400020006ff */
[----:B------:R-:W-:Y:S02]  /*ce30*/  F2FP.F16.E4M3.UNPACK_B R9, R9 ;  /* 0x00000009ff09723e */ /* 0x000fe400020006ff */
[----:B------:R-:W-:-:S02]  /*ce40*/  F2FP.F16.E4M3.UNPACK_B R10, R10 ;  /* 0x0000000aff0a723e */ /* 0x000fc400020006ff */
[----:B------:R-:W-:Y:S01]  /*ce50*/  F2FP.F16.E4M3.UNPACK_B R11, R11 ;  /* 0x0000000bff0b723e */ /* 0x000fe200020006ff */
[----:B------:R-:W-:Y:S02]  /*ce60*/  IMAD.MOV.U32 R7, RZ, RZ, R18 ;  /* 0x000000ffff077224 */ /* 0x000fe400078e0012 */
[----:B0-----:R-:W-:Y:S02]  /*ce70*/  IMAD R16, R25, 0x100, R24 ;  /* 0x0000010019107824 */ /* 0x001fe400078e0218 */
[----:B------:R-:W-:Y:S02]  /*ce80*/  IMAD R17, R26, 0x100, R29 ;  /* 0x000001001a117824 */ /* 0x000fe400078e021d */
[----:B------:R-:W-:Y:S01]  /*ce90*/  IMAD R18, R28, 0x100, R27 ;  /* 0x000001001c127824 */ /* 0x000fe200078e021b */
[----:B------:R0:W-:Y:S04]  /*cea0*/  STL [R1+0x874], R0 ;  /* 0x0008740001007387 */ /* 0x0001e80000100800 */
[----:B------:R1:W-:Y:S04]  /*ceb0*/  STL [R1+0x870], R7 ;  /* 0x0008700701007387 */ /* 0x0003e80000100800 */
[----:B------:R-:W2:Y:S04]  /*cec0*/  LDL.LU R6, [R1+0x1b0] ;  /* 0x0001b00001067983 */ /* 0x000ea80000300800 */
[----:B0-----:R-:W2:Y:S04]  /*ced0*/  LDL.LU R0, [R1+0x184] ;  /* 0x0001840001007983 */ /* 0x001ea80000300800 */
[----:B-1----:R-:W2:Y:S04]  /*cee0*/  LDL.LU R7, [R1+0x19c] ;  /* 0x00019c0001077983 */ /* 0x002ea80000300800 */
[----:B------:R-:W2:Y:S04]  /*cef0*/  LDL R29, [R1+0x88] ;  /* 0x00008800011d7983 */ /* 0x000ea80000100800 */
[----:B------:R-:W2:Y:S01]  /*cf00*/  LDL R28, [R1+0x8c] ;  /* 0x00008c00011c7983 */ /* 0x000ea20000100800 */
[----:B---3--:R-:W-:Y:S03]  /*cf10*/  HMMA.16816.F32 R24, R8, R4, R12 ;  /* 0x000000040818723c */ /* 0x008fe6000000180c */
[----:B------:R-:W2:Y:S04]  /*cf20*/  LDL.LU R12, [R1+0x180] ;  /* 0x00018000010c7983 */ /* 0x000ea80000300800 */
[----:B------:R-:W3:Y:S04]  /*cf30*/  LDL.LU R13, [R1+0x198] ;  /* 0x00019800010d7983 */ /* 0x000ee80000300800 */
[----:B------:R-:W3:Y:S04]  /*cf40*/  LDL.LU R14, [R1+0x1a0] ;  /* 0x0001a000010e7983 */ /* 0x000ee80000300800 */
[----:B------:R-:W3:Y:S01]  /*cf50*/  LDL.LU R15, [R1+0x1a8] ;  /* 0x0001a800010f7983 */ /* 0x000ee20000300800 */
[----:B----4-:R-:W-:-:S07]  /*cf60*/  IMAD R19, R19, 0x100, R20 ;  /* 0x0000010013137824 */ /* 0x010fce00078e0214 */
[----:B------:R0:W-:Y:S04]  /*cf70*/  STL [R1+0x820], R24 ;  /* 0x0008201801007387 */ /* 0x0001e80000100800 */
[----:B------:R1:W-:Y:S04]  /*cf80*/  STL [R1+0x81c], R25 ;  /* 0x00081c1901007387 */ /* 0x0003e80000100800 */
[----:B------:R4:W-:Y:S04]  /*cf90*/  STL [R1+0x818], R26 ;  /* 0x0008181a01007387 */ /* 0x0009e80000100800 */
[----:B------:R4:W-:Y:S04]  /*cfa0*/  STL [R1+0x814], R27 ;  /* 0x0008141b01007387 */ /* 0x0009e80000100800 */
[----:B0-----:R-:W3:Y:S04]  /*cfb0*/  LDL.LU R24, [R1+0x60] ;  /* 0x0000600001187983 */ /* 0x001ee80000300800 */
[----:B-1----:R-:W3:Y:S04]  /*cfc0*/  LDL.LU R25, [R1+0x64] ;  /* 0x0000640001197983 */ /* 0x002ee80000300800 */
[----:B----4-:R-:W4:Y:S04]  /*cfd0*/  LDL.LU R26, [R1+0x68] ;  /* 0x00006800011a7983 */ /* 0x010f280000300800 */
[----:B------:R-:W4:Y:S04]  /*cfe0*/  LDL.LU R27, [R1+0x6c] ;  /* 0x00006c00011b7983 */ /* 0x000f280000300800 */
[----:B------:R-:W2:Y:S01]  /*cff0*/  LDL.LU R20, [R1+0x878] ;  /* 0x0008780001147983 */ /* 0x000ea20000300800 */
[----:B------:R-:W-:-:S02]  /*d000*/  F2FP.F16.E4M3.UNPACK_B R16, R16 ;  /* 0x00000010ff10723e */ /* 0x000fc400020006ff */
[----:B------:R-:W-:Y:S01]  /*d010*/  F2FP.F16.E4M3.UNPACK_B R17, R17 ;  /* 0x00000011ff11723e */ /* 0x000fe200020006ff */
[----:B--2---:R-:W-:Y:S01]  /*d020*/  HMMA.16816.F32 R20, R8, R2, R20 ;  /* 0x000000020814723c */ /* 0x004fe20000001814 */
[----:B------:R-:W2:Y:S04]  /*d030*/  LDL.LU R8, [R1+0x30] ;  /* 0x0000300001087983 */ /* 0x000ea80000300800 */
[----:B------:R-:W2:Y:S04]  /*d040*/  LDL.LU R9, [R1+0x34] ;  /* 0x0000340001097983 */ /* 0x000ea80000300800 */
[----:B------:R-:W2:Y:S04]  /*d050*/  LDL.LU R10, [R1+0x38] ;  /* 0x00003800010a7983 */ /* 0x000ea80000300800 */
[----:B------:R-:W2:Y:S01]  /*d060*/  LDL.LU R11, [R1+0x3c] ;  /* 0x00003c00010b7983 */ /* 0x000ea20000300800 */
[----:B------:R-:W-:-:S02]  /*d070*/  F2FP.F16.E4M3.UNPACK_B R18, R18 ;  /* 0x00000012ff12723e */ /* 0x000fc400020006ff */
[----:B------:R-:W-:Y:S01]  /*d080*/  F2FP.F16.E4M3.UNPACK_B R19, R19 ;  /* 0x00000013ff13723e */ /* 0x000fe200020006ff */
[----:B------:R-:W-:-:S06]  /*d090*/  IMAD R12, R12, 0x100, R0 ;  /* 0x000001000c0c7824 */ /* 0x000fcc00078e0200 */
[----:B------:R0:W-:Y:S01]  /*d0a0*/  STL [R1+0x84c], R21 ;  /* 0x00084c1501007387 */ /* 0x0001e20000100800 */
[----:B---3--:R-:W-:-:S03]  /*d0b0*/  IMAD R13, R13, 0x100, R7 ;  /* 0x000001000d0d7824 */ /* 0x008fc600078e0207 */
[----:B0-----:R-:W3:Y:S04]  /*d0c0*/  LDL.LU R21, [R1+0x1b4] ;  /* 0x0001b40001157983 */ /* 0x001ee80000300800 */
[----:B------:R0:W-:Y:S04]  /*d0d0*/  STL [R1+0x848], R22 ;  /* 0x0008481601007387 */ /* 0x0001e80000100800 */
[----:B0-----:R-:W3:Y:S04]  /*d0e0*/  LDL.LU R22, [R1+0x1ac] ;  /* 0x0001ac0001167983 */ /* 0x001ee80000300800 */
[----:B------:R0:W-:Y:S04]  /*d0f0*/  STL [R1+0x810], R23 ;  /* 0x0008101701007387 */ /* 0x0001e80000100800 */
[----:B0-----:R-:W3:Y:S04]  /*d100*/  LDL.LU R23, [R1+0x1a4] ;  /* 0x0001a40001177983 */ /* 0x001ee80000300800 */
[----:B------:R-:W3:Y:S04]  /*d110*/  LDL.LU R0, [R1+0x874] ;  /* 0x0008740001007983 */ /* 0x000ee80000300800 */
[----:B------:R-:W3:Y:S01]  /*d120*/  LDL.LU R7, [R1+0x870] ;  /* 0x0008700001077983 */ /* 0x000ee20000300800 */
[----:B--2---:R-:W-:-:S15]  /*d130*/  HMMA.16816.F32 R8, R16, R4, R8 ;  /* 0x000000041008723c */ /* 0x004fde0000001808 */
[----:B------:R-:W-:-:S08]  /*d140*/  NOP ;  /* 0x0000000000007918 */ /* 0x000fd00000000000 */
[----:B------:R-:W-:Y:S04]  /*d150*/  STL.64 [R1+0x830], R10 ;  /* 0x0008300a01007387 */ /* 0x000fe80000100a00 */
[----:B------:R4:W-:Y:S02]  /*d160*/  STL.64 [R1+0x828], R8 ;  /* 0x0008280801007387 */ /* 0x0009e40000100a00 */
[----:B----4-:R-:W-:Y:S01]  /*d170*/  HMMA.16816.F32 R8, R16, R2, R24 ;  /* 0x000000021008723c */ /* 0x010fe20000001818 */
[----:B------:R-:W-:Y:S01]  /*d180*/  F2FP.F16.E4M3.UNPACK_B R5, R28 ;  /* 0x0000001cff05723e */ /* 0x000fe200020006ff */
[----:B------:R-:W2:Y:S01]  /*d190*/  LDL.LU R24, [R1+0x1bc] ;  /* 0x0001bc0001187983 */ /* 0x000ea20000300800 */
[----:B------:R-:W-:-:S03]  /*d1a0*/  F2FP.F16.E4M3.UNPACK_B R4, R29 ;  /* 0x0000001dff04723e */ /* 0x000fc600020006ff */
[----:B------:R-:W2:-:S15]  /*d1b0*/  LDL.LU R28, [R1+0x1b8] ;  /* 0x0001b800011c7983 */ /* 0x000e9e0000300800 */
[----:B------:R-:W-:-:S02]  /*d1c0*/  NOP ;  /* 0x0000000000007918 */ /* 0x000fc40000000000 */
[----:B------:R0:W-:Y:S04]  /*d1d0*/  STL.64 [R1+0x20], R8 ;  /* 0x0000200801007387 */ /* 0x0001e80000100a00 */
[----:B------:R1:W-:Y:S04]  /*d1e0*/  STL.64 [R1+0x28], R10 ;  /* 0x0000280a01007387 */ /* 0x0003e80000100a00 */
[----:B------:R-:W4:Y:S04]  /*d1f0*/  LDL.LU R29, [R1+0x1d0] ;  /* 0x0001d000011d7983 */ /* 0x000f280000300800 */
[----:B0-----:R-:W2:Y:S04]  /*d200*/  LDL.LU R8, [R1] ;  /* 0x0000000001087983 */ /* 0x001ea80000300800 */
[----:B------:R-:W2:Y:S01]  /*d210*/  LDL.LU R9, [R1+0x4] ;  /* 0x0000040001097983 */ /* 0x000ea20000300800 */
[----:B---3--:R-:W-:-:S03]  /*d220*/  IMAD R14, R14, 0x100, R23 ;  /* 0x000001000e0e7824 */ /* 0x008fc600078e0217 */
[----:B------:R-:W3:Y:S01]  /*d230*/  LDL.LU R16, [R1+0x1c4] ;  /* 0x0001c40001107983 */ /* 0x000ee20000300800 */
[----:B-1----:R-:W-:-:S03]  /*d240*/  IMAD.MOV.U32 R10, RZ, RZ, R7 ;  /* 0x000000ffff0a7224 */ /* 0x002fc600078e0007 */
[----:B------:R-:W3:Y:S01]  /*d250*/  LDL.LU R18, [R1+0x1c0] ;  /* 0x0001c00001127983 */ /* 0x000ee20000300800 */
[----:B------:R-:W-:-:S03]  /*d260*/  IMAD.MOV.U32 R11, RZ, RZ, R0 ;  /* 0x000000ffff0b7224 */ /* 0x000fc600078e0000 */
[----:B------:R-:W4:Y:S01]  /*d270*/  LDL.LU R19, [R1+0x1cc] ;  /* 0x0001cc0001137983 */ /* 0x000f220000300800 */
[----:B------:R-:W-:-:S03]  /*d280*/  IMAD R6, R6, 0x100, R21 ;  /* 0x0000010006067824 */ /* 0x000fc600078e0215 */
[----:B------:R-:W4:Y:S01]  /*d290*/  LDL.LU R2, [R1+0x1c8] ;  /* 0x0001c80001027983 */ /* 0x000f220000300800 */
[----:B------:R-:W-:-:S03]  /*d2a0*/  IMAD R15, R15, 0x100, R22 ;  /* 0x000001000f0f7824 */ /* 0x000fc600078e0216 */
[----:B------:R-:W3:Y:S04]  /*d2b0*/  LDL R3, [R1+0x98] ;  /* 0x0000980001037983 */ /* 0x000ee80000100800 */
[----:B------:R-:W3:Y:S04]  /*d2c0*/  LDL R23, [R1+0x9c] ;  /* 0x00009c0001177983 */ /* 0x000ee80000100800 */
[----:B------:R-:W3:Y:S04]  /*d2d0*/  LDL.LU R7, [R1+0x1dc] ;  /* 0x0001dc0001077983 */ /* 0x000ee80000300800 */
[----:B------:R-:W3:Y:S04]  /*d2e0*/  LDL.LU R0, [R1+0x1d8] ;  /* 0x0001d80001007983 */ /* 0x000ee80000300800 */
[----:B------:R-:W3:Y:S04]  /*d2f0*/  LDL.LU R21, [R1+0x1e4] ;  /* 0x0001e40001157983 */ /* 0x000ee80000300800 */
[----:B------:R-:W3:Y:S04]  /*d300*/  LDL.LU R22, [R1+0x1ec] ;  /* 0x0001ec0001167983 */ /* 0x000ee80000300800 */
[----:B------:R-:W-:Y:S04]  /*d310*/  STL.64 [R1+0x840], R10 ;  /* 0x0008400a01007387 */ /* 0x000fe80000100a00 */
[----:B--2---:R0:W-:Y:S04]  /*d320*/  STL.64 [R1+0x838], R8 ;  /* 0x0008380801007387 */ /* 0x0041e80000100a00 */
[----:B0-----:R-:W2:Y:S04]  /*d330*/  LDL.LU R8, [R1+0x10] ;  /* 0x0000100001087983 */ /* 0x001ea80000300800 */
[----:B------:R-:W2:Y:S04]  /*d340*/  LDL.LU R9, [R1+0x14] ;  /* 0x0000140001097983 */ /* 0x000ea80000300800 */
[----:B------:R-:W4:Y:S04]  /*d350*/  LDL.LU R10, [R1+0x18] ;  /* 0x00001800010a7983 */ /* 0x000f280000300800 */
[----:B------:R-:W4:Y:S04]  /*d360*/  LDL.LU R11, [R1+0x1c] ;  /* 0x00001c00010b7983 */ /* 0x000f280000300800 */
[----:B----4-:R-:W-:Y:S04]  /*d370*/  STL.64 [R1+0x858], R10 ;  /* 0x0008580a01007387 */ /* 0x010fe80000100a00 */
[----:B--2---:R0:W-:Y:S04]  /*d380*/  STL.64 [R1+0x850], R8 ;  /* 0x0008500801007387 */ /* 0x0041e80000100a00 */
[----:B0-----:R-:W2:Y:S04]  /*d390*/  LDL.LU R8, [R1+0x50] ;  /* 0x0000500001087983 */ /* 0x001ea80000300800 */
[----:B------:R-:W2:Y:S04]  /*d3a0*/  LDL.LU R9, [R1+0x54] ;  /* 0x0000540001097983 */ /* 0x000ea80000300800 */
[----:B------:R-:W4:Y:S04]  /*d3b0*/  LDL.LU R10, [R1+0x58] ;  /* 0x00005800010a7983 */ /* 0x000f280000300800 */
[----:B------:R-:W4:Y:S01]  /*d3c0*/  LDL.LU R11, [R1+0x5c] ;  /* 0x00005c00010b7983 */ /* 0x000f220000300800 */
[----:B------:R-:W-:-:S03]  /*d3d0*/  F2FP.F16.E4M3.UNPACK_B R12, R12 ;  /* 0x0000000cff0c723e */ /* 0x000fc600020006ff */
[----:B----4-:R-:W-:Y:S04]  /*d3e0*/  STL.64 [R1+0x868], R10 ;  /* 0x0008680a01007387 */ /* 0x010fe80000100a00 */
[----:B--2---:R0:W-:Y:S04]  /*d3f0*/  STL.64 [R1+0x860], R8 ;  /* 0x0008600801007387 */ /* 0x0041e80000100a00 */
[----:B0-----:R-:W2:Y:S04]  /*d400*/  LDL.LU R8, [R1+0x70] ;  /* 0x0000700001087983 */ /* 0x001ea80000300800 */
[----:B------:R-:W2:Y:S04]  /*d410*/  LDL.LU R9, [R1+0x74] ;  /* 0x0000740001097983 */ /* 0x000ea80000300800 */
[----:B------:R-:W2:Y:S04]  /*d420*/  LDL.LU R10, [R1+0x78] ;  /* 0x00007800010a7983 */ /* 0x000ea80000300800 */
[----:B------:R-:W2:Y:S01]  /*d430*/  LDL.LU R11, [R1+0x7c] ;  /* 0x00007c00010b7983 */ /* 0x000ea20000300800 */
[----:B------:R-:W-:-:S02]  /*d440*/  F2FP.F16.E4M3.UNPACK_B R13, R13 ;  /* 0x0000000dff0d723e */ /* 0x000fc400020006ff */
[----:B------:R-:W-:Y:S02]  /*d450*/  F2FP.F16.E4M3.UNPACK_B R14, R14 ;  /* 0x0000000eff0e723e */ /* 0x000fe400020006ff */
[----:B------:R-:W-:Y:S01]  /*d460*/  F2FP.F16.E4M3.UNPACK_B R15, R15 ;  /* 0x0000000fff0f723e */ /* 0x000fe200020006ff */
[----:B------:R-:W-:Y:S02]  /*d470*/  IMAD R17, R28, 0x100, R24 ;  /* 0x000001001c117824 */ /* 0x000fe400078e0218 */
[----:B------:R-:W4:Y:S01]  /*d480*/  LDL.LU R24, [R1+0x1f4] ;  /* 0x0001f40001187983 */ /* 0x000f220000300800 */
[----:B------:R-:W-:Y:S01]  /*d490*/  IMAD R19, R2, 0x100, R19 ;  /* 0x0000010002137824 */ /* 0x000fe200078e0213 */
[----:B---3--:R-:W-:Y:S02]  /*d4a0*/  F2FP.F16.E4M3.UNPACK_B R2, R3 ;  /* 0x00000003ff02723e */ /* 0x008fe400020006ff */
[----:B------:R-:W4:Y:S01]  /*d4b0*/  LDL.LU R28, [R1+0x1f0] ;  /* 0x0001f000011c7983 */ /* 0x000f220000300800 */
[----:B------:R-:W-:-:S03]  /*d4c0*/  F2FP.F16.E4M3.UNPACK_B R3, R23 ;  /* 0x00000017ff03723e */ /* 0x000fc600020006ff */
[----:B------:R-:W3:Y:S04]  /*d4d0*/  LDL.LU R25, [R1+0x1fc] ;  /* 0x0001fc0001197983 */ /* 0x000ee80000300800 */
[----:B------:R-:W3:Y:S04]  /*d4e0*/  LDL.LU R26, [R1+0x204] ;  /* 0x00020400011a7983 */ /* 0x000ee80000300800 */
[----:B------:R-:W3:Y:S04]  /*d4f0*/  LDL.LU R27, [R1+0x20c] ;  /* 0x00020c00011b7983 */ /* 0x000ee80000300800 */
[----:B------:R-:W3:Y:S01]  /*d500*/  LDL.LU R23, [R1+0x214] ;  /* 0x0002140001177983 */ /* 0x000ee20000300800 */
[----:B--2---:R-:W-:-:S15]  /*d510*/  HMMA.16816.F32 R8, R12, R4, R8 ;  /* 0x000000040c08723c */ /* 0x004fde0000001808 */
[----:B------:R-:W-:-:S08]  /*d520*/  NOP ;  /* 0x0000000000007918 */ /* 0x000fd00000000000 */
[----:B------:R-:W-:Y:S04]  /*d530*/  STL.64 [R1+0x60], R8 ;  /* 0x0000600801007387 */ /* 0x000fe80000100a00 */
[----:B------:R0:W-:Y:S04]  /*d540*/  STL.64 [R1+0x68], R10 ;  /* 0x0000680a01007387 */ /* 0x0001e80000100a00 */
[----:B0-----:R-:W2:Y:S04]  /*d550*/  LDL.LU.64 R10, [R1+0x868] ;  /* 0x00086800010a7983 */ /* 0x001ea80000300a00 */
[----:B------:R-:W2:Y:S01]  /*d560*/  LDL.LU.64 R8, [R1+0x860] ;  /* 0x0008600001087983 */ /* 0x000ea20000300a00 */
[----:B------:R-:W-:Y:S01]  /*d570*/  IMAD R18, R18, 0x100, R16 ;  /* 0x0000010012127824 */ /* 0x000fe200078e0210 */
[----:B------:R-:W-:-:S02]  /*d580*/  F2FP.F16.E4M3.UNPACK_B R16, R6 ;  /* 0x00000006ff10723e */ /* 0x000fc400020006ff */
[----:B------:R-:W4:Y:S01]  /*d590*/  LDL.LU R6, [R1+0x1d4] ;  /* 0x0001d40001067983 */ /* 0x000f220000300800 */
[----:B--2---:R-:W-:Y:S03]  /*d5a0*/  HMMA.16816.F32 R12, R12, R2, R8 ;  /* 0x000000020c0c723c */ /* 0x004fe60000001808 */
[----:B------:R-:W2:Y:S04]  /*d5b0*/  LDL.LU.64 R10, [R1+0x858] ;  /* 0x00085800010a7983 */ /* 0x000ea80000300a00 */
[----:B------:R-:W2:-:S15]  /*d5c0*/  LDL.LU.64 R8, [R1+0x850] ;  /* 0x0008500001087983 */ /* 0x000e9e0000300a00 */
[----:B------:R-:W-:-:S01]  /*d5d0*/  NOP ;  /* 0x0000000000007918 */ /* 0x000fc20000000000 */
[----:B------:R-:W-:Y:S04]  /*d5e0*/  STL.64 [R1+0x50], R12 ;  /* 0x0000500c01007387 */ /* 0x000fe80000100a00 */
[----:B------:R0:W-:Y:S04]  /*d5f0*/  STL.64 [R1+0x58], R14 ;  /* 0x0000580e01007387 */ /* 0x0001e80000100a00 */
[----:B0-----:R-:W3:Y:S04]  /*d600*/  LDL.LU R14, [R1+0x1e0] ;  /* 0x0001e000010e7983 */ /* 0x001ee80000300800 */
[----:B------:R-:W3:Y:S01]  /*d610*/  LDL.LU R15, [R1+0x1e8] ;  /* 0x0001e800010f7983 */ /* 0x000ee20000300800 */
[----:B------:R-:W-:-:S02]  /*d620*/  F2FP.F16.E4M3.UNPACK_B R17, R17 ;  /* 0x00000011ff11723e */ /* 0x000fc400020006ff */
[----:B------:R-:W-:Y:S02]  /*d630*/  F2FP.F16.E4M3.UNPACK_B R18, R18 ;  /* 0x00000012ff12723e */ /* 0x000fe400020006ff */
[----:B------:R-:W-:Y:S01]  /*d640*/  F2FP.F16.E4M3.UNPACK_B R19, R19 ;  /* 0x00000013ff13723e */ /* 0x000fe200020006ff */
[----:B----4-:R-:W-:Y:S02]  /*d650*/  IMAD R12, R29, 0x100, R6 ;  /* 0x000001001d0c7824 */ /* 0x010fe400078e0206 */
[----:B------:R-:W4:Y:S01]  /*d660*/  LDL.LU R6, [R1+0x21c] ;  /* 0x00021c0001067983 */ /* 0x000f220000300800 */
[----:B------:R-:W-:-:S03]  /*d670*/  IMAD R13, R0, 0x100, R7 ;  /* 0x00000100000d7824 */ /* 0x000fc600078e0207 */
[----:B------:R-:W4:Y:S04]  /*d680*/  LDL.LU R29, [R1+0x218] ;  /* 0x00021800011d7983 */ /* 0x000f280000300800 */
[----:B------:R-:W4:Y:S04]  /*d690*/  LDL.LU R7, [R1+0x224] ;  /* 0x0002240001077983 */ /* 0x000f280000300800 */
[----:B------:R-:W4:Y:S01]  /*d6a0*/  LDL.LU R0, [R1+0x220] ;  /* 0x0002200001007983 */ /* 0x000f220000300800 */
[----:B--2---:R-:W-:Y:S01]  /*d6b0*/  HMMA.16816.F32 R8, R16, R4, R8 ;  /* 0x000000041008723c */ /* 0x004fe20000001808 */
[----:B---3--:R-:W-:-:S02]  /*d6c0*/  IMAD R14, R14, 0x100, R21 ;  /* 0x000001000e0e7824 */ /* 0x008fc400078e0215 */
[----:B------:R-:W2:Y:S01]  /*d6d0*/  LDL.LU R21, [R1+0x84c] ;  /* 0x00084c0001157983 */ /* 0x000ea20000300800 */
[----:B------:R-:W-:-:S03]  /*d6e0*/  IMAD R15, R15, 0x100, R22 ;  /* 0x000001000f0f7824 */ /* 0x000fc600078e0216 */
[----:B------:R-:W2:-:S15]  /*d6f0*/  LDL.LU R22, [R1+0x848] ;  /* 0x0008480001167983 */ /* 0x000e9e0000300800 */
[----:B------:R-:W-:-:S01]  /*d700*/  NOP ;  /* 0x0000000000007918 */ /* 0x000fc20000000000 */
[----:B------:R-:W-:Y:S04]  /*d710*/  STL.64 [R1+0x40], R8 ;  /* 0x0000400801007387 */ /* 0x000fe80000100a00 */
[----:B------:R0:W-:Y:S04]  /*d720*/  STL.64 [R1+0x48], R10 ;  /* 0x0000480a01007387 */ /* 0x0001e80000100a00 */
[----:B0-----:R-:W3:Y:S04]  /*d730*/  LDL.LU.64 R10, [R1+0x840] ;  /* 0x00084000010a7983 */ /* 0x001ee80000300a00 */
[----:B------:R-:W3:Y:S02]  /*d740*/  LDL.LU.64 R8, [R1+0x838] ;  /* 0x0008380001087983 */ /* 0x000ee40000300a00 */
[----:B---3--:R-:W-:Y:S02]  /*d750*/  HMMA.16816.F32 R16, R16, R2, R8 ;  /* 0x000000021010723c */ /* 0x008fe40000001808 */
[----:B------:R-:W3:Y:S04]  /*d760*/  LDL.LU.64 R10, [R1+0x830] ;  /* 0x00083000010a7983 */ /* 0x000ee80000300a00 */
[----:B------:R-:W3:-:S15]  /*d770*/  LDL.LU.64 R8, [R1+0x828] ;  /* 0x0008280001087983 */ /* 0x000ede0000300a00 */
[----:B------:R-:W-:-:S02]  /*d780*/  NOP ;  /* 0x0000000000007918 */ /* 0x000fc40000000000 */
[----:B------:R0:W-:Y:S04]  /*d790*/  STL.64 [R1+0x10], R16 ;  /* 0x0000101001007387 */ /* 0x0001e80000100a00 */
[----:B------:R1:W-:Y:S04]  /*d7a0*/  STL.64 [R1+0x18], R18 ;  /* 0x0000181201007387 */ /* 0x0003e80000100a00 */
[----:B0-----:R-:W4:Y:S04]  /*d7b0*/  LDL.LU R16, [R1+0x1f8] ;  /* 0x0001f80001107983 */ /* 0x001f280000300800 */
[----:B------:R-:W2:Y:S04]  /*d7c0*/  LDL.LU R17, [R1+0x200] ;  /* 0x0002000001117983 */ /* 0x000ea80000300800 */
[----:B-1----:R-:W3:Y:S01]  /*d7d0*/  LDL.LU R18, [R1+0x208] ;  /* 0x0002080001127983 */ /* 0x002ee20000300800 */
[----:B------:R-:W-:-:S03]  /*d7e0*/  IMAD R28, R28, 0x100, R24 ;  /* 0x000001001c1c7824 */ /* 0x000fc600078e0218 */
[----:B------:R-:W3:Y:S04]  /*d7f0*/  LDL.LU R19, [R1+0x210] ;  /* 0x0002100001137983 */ /* 0x000ee80000300800 */
[----:B------:R-:W3:Y:S01]  /*d800*/  LDL.LU R24, [R1+0x820] ;  /* 0x0008200001187983 */ /* 0x000ee20000300800 */
[----:B----4-:R-:W-:-:S03]  /*d810*/  IMAD R16, R16, 0x100, R25 ;  /* 0x0000010010107824 */ /* 0x010fc600078e0219 */
[----:B------:R-:W4:Y:S01]  /*d820*/  LDL.LU R25, [R1+0x81c] ;  /* 0x00081c0001197983 */ /* 0x000f220000300800 */
[----:B--2---:R-:W-:-:S03]  /*d830*/  IMAD R17, R17, 0x100, R26 ;  /* 0x0000010011117824 */ /* 0x004fc600078e021a */
[----:B------:R-:W4:Y:S01]  /*d840*/  LDL.LU R26, [R1+0x818] ;  /* 0x00081800011a7983 */ /* 0x000f220000300800 */
[----:B---3--:R-:W-:-:S03]  /*d850*/  IMAD R18, R18, 0x100, R27 ;  /* 0x0000010012127824 */ /* 0x008fc600078e021b */
[----:B------:R-:W4:Y:S01]  /*d860*/  LDL.LU R27, [R1+0x814] ;  /* 0x00081400011b7983 */ /* 0x000f220000300800 */
[----:B------:R-:W-:Y:S02]  /*d870*/  F2FP.F16.E4M3.UNPACK_B R12, R12 ;  /* 0x0000000cff0c723e */ /* 0x000fe400020006ff */
[----:B------:R-:W-:Y:S02]  /*d880*/  F2FP.F16.E4M3.UNPACK_B R13, R13 ;  /* 0x0000000dff0d723e */ /* 0x000fe400020006ff */
[----:B------:R-:W-:Y:S02]  /*d890*/  F2FP.F16.E4M3.UNPACK_B R14, R14 ;  /* 0x0000000eff0e723e */ /* 0x000fe400020006ff */
[----:B------:R-:W-:Y:S01]  /*d8a0*/  F2FP.F16.E4M3.UNPACK_B R15, R15 ;  /* 0x0000000fff0f723e */ /* 0x000fe200020006ff */
[----:B------:R-:W-:-:S06]  /*d8b0*/  IMAD R19, R19, 0x100, R23 ;  /* 0x0000010013137824 */ /* 0x000fcc00078e0217 */
[----:B----4-:R-:W-:-:S15]  /*d8c0*/  HMMA.16816.F32 R24, R12, R4, R24 ;  /* 0x000000040c18723c */ /* 0x010fde0000001818 */
[----:B------:R-:W-:-:S08]  /*d8d0*/  NOP ;  /* 0x0000000000007918 */ /* 0x000fd00000000000 */
[----:B------:R0:W-:Y:S04]  /*d8e0*/  STL.64 [R1+0x30], R24 ;  /* 0x0000301801007387 */ /* 0x0001e80000100a00 */
[----:B------:R1:W-:Y:S04]  /*d8f0*/  STL.64 [R1+0x38], R26 ;  /* 0x0000381a01007387 */ /* 0x0003e80000100a00 */
[----:B0-----:R-:W2:Y:S04]  /*d900*/  LDL.LU R24, [R1+0x234] ;  /* 0x0002340001187983 */ /* 0x001ea80000300800 */
[----:B------:R-:W2:Y:S04]  /*d910*/  LDL.LU R25, [R1+0x230] ;  /* 0x0002300001197983 */ /* 0x000ea80000300800 */
[----:B-1----:R-:W3:Y:S04]  /*d920*/  LDL.LU R26, [R1+0x23c] ;  /* 0x00023c00011a7983 */ /* 0x002ee80000300800 */
[----:B------:R-:W3:Y:S04]  /*d930*/  LDL.LU R27, [R1+0x238] ;  /* 0x00023800011b7983 */ /* 0x000ee80000300800 */
[----:B------:R-:W4:Y:S02]  /*d940*/  LDL.LU R23, [R1+0x810] ;  /* 0x0008100001177983 */ /* 0x000f240000300800 */
[----:B----4-:R-:W-:Y:S02]  /*d950*/  HMMA.16816.F32 R20, R12, R2, R20 ;  /* 0x000000020c14723c */ /* 0x010fe40000001814 */
[----:B------:R-:W4:-:S15]  /*d960*/  LDL.LU R14, [R1+0x22c] ;  /* 0x00022c00010e7983 */ /* 0x000f1e0000300800 */
[----:B------:R-:W-:-:S06]  /*d970*/  NOP ;  /* 0x0000000000007918 */ /* 0x000fcc0000000000 */
[----:B------:R0:W-:Y:S04]  /*d980*/  STL.64 [R1], R20 ;  /* 0x0000001401007387 */ /* 0x0001e80000100a00 */
[----:B------:R1:W-:Y:S04]  /*d990*/  STL.64 [R1+0x8], R22 ;  /* 0x0000081601007387 */ /* 0x0003e80000100a00 */
[----:B0-----:R-:W4:Y:S01]  /*d9a0*/  LDL.LU R20, [R1+0x228] ;  /* 0x0002280001147983 */ /* 0x001f220000300800 */
[----:B------:R-:W-:Y:S02]  /*d9b0*/  F2FP.F16.E4M3.UNPACK_B R16, R16 ;  /* 0x00000010ff10723e */ /* 0x000fe400020006ff */
[----:B------:R-:W-:-:S02]  /*d9c0*/  F2FP.F16.E4M3.UNPACK_B R17, R17 ;  /* 0x00000011ff11723e */ /* 0x000fc400020006ff */
[----:B------:R-:W-:Y:S02]  /*d9d0*/  F2FP.F16.E4M3.UNPACK_B R18, R18 ;  /* 0x00000012ff12723e */ /* 0x000fe400020006ff */
[----:B------:R-:W-:Y:S01]  /*d9e0*/  F2FP.F16.E4M3.UNPACK_B R19, R19 ;  /* 0x00000013ff13723e */ /* 0x000fe200020006ff */
[----:B--2---:R-:W-:Y:S01]  /*d9f0*/  IMAD R13, R25, 0x100, R24 ;  /* 0x00000100190d7824 */ /* 0x004fe200078e0218 */
[----:B------:R-:W2:Y:S01]  /*da00*/  LDL.LU R15, [R1+0x88] ;  /* 0x00008800010f7983 */ /* 0x000ea20000300800 */
[----:B------:R-:W-:-:S03]  /*da10*/  IMAD R6, R29, 0x100, R6 ;  /* 0x000001001d067824 */ /* 0x000fc600078e0206 */
[----:B------:R-:W2:Y:S01]  /*da20*/  LDL.LU R21, [R1+0x8c] ;  /* 0x00008c0001157983 */ /* 0x000ea20000300800 */
[----:B------:R-:W-:-:S03]  /*da30*/  IMAD R7, R0, 0x100, R7 ;  /* 0x0000010000077824 */ /* 0x000fc600078e0207 */
[----:B-1----:R-:W2:Y:S04]  /*da40*/  LDL.LU R22, [R1+0x244] ;  /* 0x0002440001167983 */ /* 0x002ea80000300800 */
[----:B------:R-:W2:Y:S04]  /*da50*/  LDL.LU R29, [R1+0x240] ;  /* 0x00024000011d7983 */ /* 0x000ea80000300800 */
[----:B------:R-:W2:Y:S04]  /*da60*/  LDL.LU R23, [R1+0x24c] ;  /* 0x00024c0001177983 */ /* 0x000ea80000300800 */
[----:B------:R-:W2:Y:S01]  /*da70*/  LDL.LU R0, [R1+0x248] ;  /* 0x0002480001007983 */ /* 0x000ea20000300800 */
[----:B----4-:R-:W-:-:S02]  /*da80*/  IMAD R12, R20, 0x100, R14 ;  /* 0x00000100140c7824 */ /* 0x010fc400078e020e */
[----:B---3--:R-:W-:Y:S02]  /*da90*/  IMAD R20, R27, 0x100, R26 ;  /* 0x000001001b147824 */ /* 0x008fe400078e021a */
[----:B------:R-:W-:-:S15]  /*daa0*/  HMMA.16816.F32 R24, R16, R4, R8 ;  /* 0x000000041018723c */ /* 0x000fde0000001808 */
[----:B------:R-:W-:-:S08]  /*dab0*/  NOP ;  /* 0x0000000000007918 */ /* 0x000fd00000000000 */
[----:B------:R-:W-:Y:S04]  /*dac0*/  STL.64 [R1+0x7c0], R26 ;  /* 0x0007c01a01007387 */ /* 0x000fe80000100a00 */
[----:B------:R0:W-:Y:S04]  /*dad0*/  STL.64 [R1+0x7b8], R24 ;  /* 0x0007b81801007387 */ /* 0x0001e80000100a00 */
[----:B0-----:R-:W3:Y:S04]  /*dae0*/  LDL.LU R24, [R1+0x20] ;  /* 0x0000200001187983 */ /* 0x001ee80000300800 */
[----:B------:R-:W3:Y:S04]  /*daf0*/  LDL.LU R25, [R1+0x24] ;  /* 0x0000240001197983 */ /* 0x000ee80000300800 */
[----:B------:R-:W3:Y:S04]  /*db00*/  LDL.LU R26, [R1+0x28] ;  /* 0x00002800011a7983 */ /* 0x000ee80000300800 */
[----:B------:R-:W3:Y:S01]  /*db10*/  LDL.LU R27, [R1+0x2c] ;  /* 0x00002c00011b7983 */ /* 0x000ee20000300800 */
[----:B------:R-:W-:-:S03]  /*db20*/  F2FP.F16.E4M3.UNPACK_B R11, R12 ;  /* 0x0000000cff0b723e */ /* 0x000fc600020006ff */
[----:B------:R-:W4:Y:S01]  /*db30*/  LDL.LU R12, [R1+0x98] ;  /* 0x00009800010c7983 */ /* 0x000f220000300800 */
[----:B---3--:R-:W-:Y:S03]  /*db40*/  HMMA.16816.F32 R16, R16, R2, R24 ;  /* 0x000000021010723c */ /* 0x008fe60000001818 */
[----:B------:R-:W3:-:S15]  /*db50*/  LDL.LU R24, [R1+0x9c] ;  /* 0x00009c0001187983 */ /* 0x000ede0000300800 */
[----:B------:R-:W-:-:S05]  /*db60*/  NOP ;  /* 0x0000000000007918 */ /* 0x000fca0000000000 */
[----:B------:R-:W-:Y:S04]  /*db70*/  STL.64 [R1+0x7d0], R18 ;  /* 0x0007d01201007387 */ /* 0x000fe80000100a00 */
[----:B------:R0:W-:Y:S04]  /*db80*/  STL.64 [R1+0x7c8], R16 ;  /* 0x0007c81001007387 */ /* 0x0001e80000100a00 */
[----:B0-----:R-:W4:Y:S04]  /*db90*/  LDL.LU R16, [R1+0x50] ;  /* 0x0000500001107983 */ /* 0x001f280000300800 */
[----:B------:R-:W4:Y:S04]  /*dba0*/  LDL.LU R17, [R1+0x54] ;  /* 0x0000540001117983 */ /* 0x000f280000300800 */
[----:B------:R-:W3:Y:S04]  /*dbb0*/  LDL.LU R18, [R1+0x58] ;  /* 0x0000580001127983 */ /* 0x000ee80000300800 */
[----:B------:R-:W3:Y:S01]  /*dbc0*/  LDL.LU R19, [R1+0x5c] ;  /* 0x00005c0001137983 */ /* 0x000ee20000300800 */
[----:B--2---:R-:W-:-:S03]  /*dbd0*/  IMAD R14, R29, 0x100, R22 ;  /* 0x000001001d0e7824 */ /* 0x004fc600078e0216 */
[----:B---3--:R-:W-:Y:S04]  /*dbe0*/  STL.64 [R1+0x808], R18 ;  /* 0x0008081201007387 */ /* 0x008fe80000100a00 */
[----:B----4-:R0:W-:Y:S04]  /*dbf0*/  STL.64 [R1+0x800], R16 ;  /* 0x0008001001007387 */ /* 0x0101e80000100a00 */
[----:B0-----:R-:W2:Y:S04]  /*dc00*/  LDL.LU R16, [R1+0x60] ;  /* 0x0000600001107983 */ /* 0x001ea80000300800 */
[----:B------:R-:W2:Y:S04]  /*dc10*/  LDL.LU R17, [R1+0x64] ;  /* 0x0000640001117983 */ /* 0x000ea80000300800 */
[----:B------:R-:W2:Y:S04]  /*dc20*/  LDL.LU R18, [R1+0x68] ;  /* 0x0000680001127983 */ /* 0x000ea80000300800 */
[----:B------:R-:W2:Y:S04]  /*dc30*/  LDL.LU R19, [R1+0x6c] ;  /* 0x00006c0001137983 */ /* 0x000ea80000300800 */
[----:B------:R-:W3:Y:S01]  /*dc40*/  LDL.LU R29, [R1+0x28c] ;  /* 0x00028c00011d7983 */ /* 0x000ee20000300800 */
[----:B------:R-:W-:Y:S01]  /*dc50*/  F2FP.F16.E4M3.UNPACK_B R4, R15.H1 ;  /* 0x0000000fff04723e */ /* 0x000fe200030006ff */
[----:B------:R-:W-:Y:S01]  /*dc60*/  IMAD R15, R0, 0x100, R23 ;  /* 0x00000100000f7824 */ /* 0x000fe200078e0217 */
[----:B------:R-:W-:Y:S01]  /*dc70*/  F2FP.F16.E4M3.UNPACK_B R8, R28 ;  /* 0x0000001cff08723e */ /* 0x000fe200020006ff */
[----:B---3--:R-:W-:Y:S04]  /*dc80*/  STL [R1+0x7dc], R29 ;  /* 0x0007dc1d01007387 */ /* 0x008fe80000100800 */
[----:B------:R-:W3:Y:S04]  /*dc90*/  LDL.LU R25, [R1+0x254] ;  /* 0x0002540001197983 */ /* 0x000ee80000300800 */
[----:B------:R-:W3:Y:S04]  /*dca0*/  LDL.LU R26, [R1+0x250] ;  /* 0x00025000011a7983 */ /* 0x000ee80000300800 */
[----:B------:R-:W4:Y:S04]  /*dcb0*/  LDL.LU R27, [R1+0x25c] ;  /* 0x00025c00011b7983 */ /* 0x000f280000300800 */
[----:B------:R-:W4:Y:S04]  /*dcc0*/  LDL.LU R22, [R1+0x258] ;  /* 0x0002580001167983 */ /* 0x000f280000300800 */
[----:B------:R-:W4:Y:S04]  /*dcd0*/  LDL.LU R28, [R1+0x260] ;  /* 0x00026000011c7983 */ /* 0x000f280000300800 */
[----:B------:R-:W3:Y:S01]  /*dce0*/  LDL.LU R0, [R1+0x270] ;  /* 0x0002700001007983 */ /* 0x000ee20000300800 */
[----:B------:R-:W-:-:S02]  /*dcf0*/  F2FP.F16.E4M3.UNPACK_B R9, R6 ;  /* 0x00000006ff09723e */ /* 0x000fc400020006ff */
[----:B------:R-:W-:Y:S02]  /*dd00*/  F2FP.F16.E4M3.UNPACK_B R10, R7 ;  /* 0x00000007ff0a723e */ /* 0x000fe400020006ff */
[----:B------:R-:W-:-:S07]  /*dd10*/  F2FP.F16.E4M3.UNPACK_B R5, R21.H1 ;  /* 0x00000015ff05723e */ /* 0x000fce00030006ff */
[----:B--2---:R-:W-:Y:S01]  /*dd20*/  HMMA.16816.F32 R16, R8, R4, R16 ;  /* 0x000000040810723c */ /* 0x004fe20000001810 */
[----:B---3--:R0:W-:Y:S04]  /*dd30*/  STL [R1+0x7f8], R0 ;  /* 0x0007f80001007387 */ /* 0x0081e80000100800 */
[----:B0-----:R-:W2:Y:S04]  /*dd40*/  LDL.LU R0, [R1+0x268] ;  /* 0x0002680001007983 */ /* 0x001ea80000300800 */
[----:B------:R-:W3:Y:S04]  /*dd50*/  LDL.LU R6, [R1+0x26c] ;  /* 0x00026c0001067983 */ /* 0x000ee80000300800 */
[----:B------:R-:W3:Y:S04]  /*dd60*/  LDL.LU R7, [R1+0x278] ;  /* 0x0002780001077983 */ /* 0x000ee80000300800 */
[----:B------:R-:W3:Y:S04]  /*dd70*/  LDL.LU R21, [R1+0x27c] ;  /* 0x00027c0001157983 */ /* 0x000ee80000300800 */
[----:B------:R-:W4:Y:S01]  /*dd80*/  LDL.LU R29, [R1+0x288] ;  /* 0x00028800011d7983 */ /* 0x000f220000300800 */
[----:B------:R-:W-:-:S03]  /*dd90*/  F2FP.F16.E4M3.UNPACK_B R2, R12.H1 ;  /* 0x0000000cff02723e */ /* 0x000fc600030006ff */
[----:B----4-:R0:W-:Y:S04]  /*dda0*/  STL [R1+0x7e0], R29 ;  /* 0x0007e01d01007387 */ /* 0x0101e80000100800 */
[----:B0-----:R-:W4:Y:S04]  /*ddb0*/  LDL.LU R29, [R1+0x280] ;  /* 0x00028000011d7983 */ /* 0x001f280000300800 */
[----:B------:R-:W4:Y:S04]  /*ddc0*/  LDL.LU R23, [R1+0x284] ;  /* 0x0002840001177983 */ /* 0x000f280000300800 */
[----:B------:R-:W-:Y:S04]  /*ddd0*/  STL.64 [R1+0x60], R16 ;  /* 0x0000601001007387 */ /* 0x000fe80000100a00 */
[----:B------:R0:W-:Y:S04]  /*dde0*/  STL.64 [R1+0x68], R18 ;  /* 0x0000681201007387 */ /* 0x0001e80000100a00 */
[----:B0-----:R-:W2:Y:S04]  /*ddf0*/  LDL.LU.64 R18, [R1+0x808] ;  /* 0x0008080001127983 */ /* 0x001ea80000300a00 */
[----:B------:R-:W2:Y:S01]  /*de00*/  LDL.LU.64 R16, [R1+0x800] ;  /* 0x0008000001107983 */ /* 0x000ea20000300a00 */
[----:B------:R-:W-:-:S05]  /*de10*/  F2FP.F16.E4M3.UNPACK_B R3, R24.H1 ;  /* 0x00000018ff03723e */ /* 0x000fca00030006ff */
[----:B------:R0:W-:Y:S02]  /*de20*/  STL [R1+0x7d8], R3 ;  /* 0x0007d80301007387 */ /* 0x0001e40000100800 */
[----:B--2---:R-:W-:Y:S02]  /*de30*/  HMMA.16816.F32 R8, R8, R2, R16 ;  /* 0x000000020808723c */ /* 0x004fe40000001810 */
[----:B0-----:R-:W2:-:S15]  /*de40*/  LDL.LU R3, [R1+0x290] ;  /* 0x0002900001037983 */ /* 0x001e9e0000300800 */
[----:B------:R-:W-:-:S06]  /*de50*/  NOP ;  /* 0x0000000000007918 */ /* 0x000fcc0000000000 */
[----:B------:R0:W-:Y:S04]  /*de60*/  STL.64 [R1+0x20], R8 ;  /* 0x0000200801007387 */ /* 0x0001e80000100a00 */
[----:B------:R1:W-:Y:S04]  /*de70*/  STL.64 [R1+0x28], R10 ;  /* 0x0000280a01007387 */ /* 0x0003e80000100a00 */
[----:B0-----:R-:W3:Y:S04]  /*de80*/  LDL.LU R8, [R1+0x10] ;  /* 0x0000100001087983 */ /* 0x001ee80000300800 */
[----:B------:R-:W3:Y:S04]  /*de90*/  LDL.LU R9, [R1+0x14] ;  /* 0x0000140001097983 */ /* 0x000ee80000300800 */
[----:B-1----:R-:W4:Y:S04]  /*dea0*/  LDL.LU R10, [R1+0x18] ;  /* 0x00001800010a7983 */ /* 0x002f280000300800 */
[----:B------:R-:W4:Y:S01]  /*deb0*/  LDL.LU R11, [R1+0x1c] ;  /* 0x00001c00010b7983 */ /* 0x000f220000300800 */
[----:B------:R-:W-:-:S02]  /*dec0*/  F2FP.F16.E4M3.UNPACK_B R12, R13 ;  /* 0x0000000dff0c723e */ /* 0x000fc400020006ff */
[----:B------:R-:W-:Y:S01]  /*ded0*/  F2FP.F16.E4M3.UNPACK_B R13, R20 ;  /* 0x00000014ff0d723e */ /* 0x000fe200020006ff */
[----:B------:R-:W-:Y:S02]  /*dee0*/  IMAD R20, R26, 0x100, R25 ;  /* 0x000001001a147824 */ /* 0x000fe400078e0219 */
[----:B------:R-:W-:Y:S02]  /*def0*/  IMAD R22, R22, 0x100, R27 ;  /* 0x0000010016167824 */ /* 0x000fe400078e021b */
[----:B------:R-:W-:Y:S01]  /*df00*/  IMAD R28, R28, 0x100, R0 ;  /* 0x000001001c1c7824 */ /* 0x000fe200078e0200 */
[----:B----4-:R-:W-:Y:S04]  /*df10*/  STL.64 [R1+0x7f0], R10 ;  /* 0x0007f00a01007387 */ /* 0x010fe80000100a00 */
[----:B---3--:R0:W-:Y:S04]  /*df20*/  STL.64 [R1+0x7e8], R8 ;  /* 0x0007e80801007387 */ /* 0x0081e80000100a00 */
[----:B0-----:R-:W3:Y:S04]  /*df30*/  LDL.LU R8, [R1+0x40] ;  /* 0x0000400001087983 */ /* 0x001ee80000300800 */
[----:B------:R-:W3:Y:S04]  /*df40*/  LDL.LU R9, [R1+0x44] ;  /* 0x0000440001097983 */ /* 0x000ee80000300800 */
[----:B------:R-:W3:Y:S04]  /*df50*/  LDL.LU R10, [R1+0x48] ;  /* 0x00004800010a7983 */ /* 0x000ee80000300800 */
[----:B------:R-:W3:Y:S04]  /*df60*/  LDL.LU R11, [R1+0x4c] ;  /* 0x00004c00010b7983 */ /* 0x000ee80000300800 */
[----:B------:R-:W4:Y:S04]  /*df70*/  LDL.LU R16, [R1+0x30] ;  /* 0x0000300001107983 */ /* 0x000f280000300800 */
[----:B------:R-:W4:Y:S04]  /*df80*/  LDL.LU R17, [R1+0x34] ;  /* 0x0000340001117983 */ /* 0x000f280000300800 */
[----:B------:R-:W4:Y:S04]  /*df90*/  LDL.LU R18, [R1+0x38] ;  /* 0x0000380001127983 */ /* 0x000f280000300800 */
[----:B------:R-:W4:Y:S04]  /*dfa0*/  LDL.LU R19, [R1+0x3c] ;  /* 0x00003c0001137983 */ /* 0x000f280000300800 */
[----:B------:R-:W4:Y:S04]  /*dfb0*/  LDL.LU R24, [R1] ;  /* 0x0000000001187983 */ /* 0x000f280000300800 */
[----:B------:R-:W4:Y:S04]  /*dfc0*/  LDL.LU R25, [R1+0x4] ;  /* 0x0000040001197983 */ /* 0x000f280000300800 */
[----:B------:R-:W4:Y:S04]  /*dfd0*/  LDL.LU R26, [R1+0x8] ;  /* 0x00000800011a7983 */ /* 0x000f280000300800 */
[----:B------:R-:W4:Y:S04]  /*dfe0*/  LDL.LU R27, [R1+0xc] ;  /* 0x00000c00011b7983 */ /* 0x000f280000300800 */
[----:B------:R-:W2:Y:S01]  /*dff0*/  LDL.LU R0, [R1+0x7f8] ;  /* 0x0007f80001007983 */ /* 0x000ea20000300800 */
[----:B------:R-:W-:-:S02]  /*e000*/  F2FP.F16.E4M3.UNPACK_B R14, R14 ;  /* 0x0000000eff0e723e */ /* 0x000fc400020006ff */
[----:B------:R-:W-:-:S07]  /*e010*/  F2FP.F16.E4M3.UNPACK_B R15, R15 ;  /* 0x0000000fff0f723e */ /* 0x000fce00020006ff */
[----:B---3--:R-:W-:-:S15]  /*e020*/  HMMA.16816.F32 R8, R12, R4, R8 ;  /* 0x000000040c08723c */ /* 0x008fde0000001808 */
[----:B------:R-:W-:-:S08]  /*e030*/  NOP ;  /* 0x0000000000007918 */ /* 0x000fd00000000000 */
[----:B------:R-:W-:Y:S04]  /*e040*/  STL.64 [R1+0xd0], R8 ;  /* 0x0000d00801007387 */ /* 0x000fe80000100a00 */
[----:B------:R0:W-:Y:S01]  /*e050*/  STL.64 [R1+0xd8], R10 ;  /* 0x0000d80a01007387 */ /* 0x0001e20000100a00 */
[----:B--2---:R-:W-:-:S03]  /*e060*/  IMAD R6, R6, 0x100, R0 ;  /* 0x0000010006067824 */ /* 0x004fc600078e0200 */
[----:B0-----:R-:W2:Y:S04]  /*e070*/  LDL.LU.64 R10, [R1+0x7f0] ;  /* 0x0007f000010a7983 */ /* 0x001ea80000300a00 */
[----:B------:R-:W2:Y:S04]  /*e080*/  LDL.LU.64 R8, [R1+0x7e8] ;  /* 0x0007e80001087983 */ /* 0x000ea80000300a00 */
[----:B------:R-:W3:Y:S01]  /*e090*/  LDL.LU R0, [R1+0x7e4] ;  /* 0x0007e40001007983 */ /* 0x000ee20000300800 */
[----:B------:R-:W-:Y:S02]  /*e0a0*/  IMAD R21, R21, 0x100, R29 ;  /* 0x0000010015157824 */ /* 0x000fe400078e021d */
[----:B---3--:R-:W-:-:S02]  /*e0b0*/  IMAD R7, R0, 0x100, R7 ;  /* 0x0000010000077824 */ /* 0x008fc400078e0207 */
[----:B------:R-:W3:Y:S04]  /*e0c0*/  LDL.LU R0, [R1+0x190] ;  /* 0x0001900001007983 */ /* 0x000ee80000300800 */
[----:B------:R-:W4:Y:S02]  /*e0d0*/  LDL.LU R29, [R1+0x7e0] ;  /* 0x0007e000011d7983 */ /* 0x000f240000300800 */
[----:B----4-:R-:W-:Y:S02]  /*e0e0*/  IMAD R23, R23, 0x100, R29 ;  /* 0x0000010017177824 */ /* 0x010fe400078e021d */
[----:B------:R-:W4:Y:S02]  /*e0f0*/  LDL.LU R29, [R1+0x7dc] ;  /* 0x0007dc00011d7983 */ /* 0x000f240000300800 */
[----:B----4-:R-:W-:-:S02]  /*e100*/  IMAD R29, R29, 0x100, R3 ;  /* 0x000001001d1d7824 */ /* 0x010fc400078e0203 */
[----:B------:R-:W2:Y:S02]  /*e110*/  LDL.LU R3, [R1+0x7d8] ;  /* 0x0007d80001037983 */ /* 0x000ea40000300800 */
[----:B--2---:R-:W-:Y:S07]  /*e120*/  HMMA.16816.F32 R8, R12, R2, R8 ;  /* 0x000000020c08723c */ /* 0x004fee0000001808 */
[----:B------:R-:W-:Y:S02]  /*e130*/  F2FP.F16.E4M3.UNPACK_B R12, R20 ;  /* 0x00000014ff0c723e */ /* 0x000fe400020006ff */
[----:B------:R-:W-:-:S02]  /*e140*/  F2FP.F16.E4M3.UNPACK_B R13, R22 ;  /* 0x00000016ff0d723e */ /* 0x000fc400020006ff */
[----:B------:R-:W-:Y:S02]  /*e150*/  F2FP.F16.E4M3.UNPACK_B R14, R28 ;  /* 0x0000001cff0e723e */ /* 0x000fe400020006ff */
[----:B------:R-:W-:-:S07]  /*e160*/  F2FP.F16.E4M3.UNPACK_B R15, R6 ;  /* 0x00000006ff0f723e */ /* 0x000fce00020006ff */
[----:B------:R-:W-:Y:S03]  /*e170*/  HMMA.16816.F32 R16, R12, R4, R16 ;  /* 0x000000040c10723c */ /* 0x000fe60000001810 */
[----:B------:R0:W-:Y:S01]  /*e180*/  STL [R1+0x768], R8 ;  /* 0x0007680801007387 */ /* 0x0001e20000100800 */
[----:B------:R-:W-:-:S03]  /*e190*/  F2FP.F16.E4M3.UNPACK_B R20, R7 ;  /* 0x00000007ff14723e */ /* 0x000fc600020006ff */
[----:B0-----:R-:W2:Y:S04]  /*e1a0*/  LDL.LU R8, [R1+0x6c8] ;  /* 0x0006c80001087983 */ /* 0x001ea80000300800 */
[----:B------:R0:W-:Y:S01]  /*e1b0*/  STL [R1+0x764], R9 ;  /* 0x0007640901007387 */ /* 0x0001e20000100800 */
[----:B------:R-:W-:Y:S02]  /*e1c0*/  F2FP.F16.E4M3.UNPACK_B R22, R23 ;  /* 0x00000017ff16723e */ /* 0x000fe400020006ff */
[----:B------:R-:W-:Y:S01]  /*e1d0*/  F2FP.F16.E4M3.UNPACK_B R23, R29 ;  /* 0x0000001dff17723e */ /* 0x000fe200020006ff */
[----:B0-----:R-:W4:Y:S04]  /*e1e0*/  LDL.LU R9, [R1+0x188] ;  /* 0x0001880001097983 */ /* 0x001f280000300800 */
[----:B------:R0:W-:Y:S01]  /*e1f0*/  STL [R1+0x760], R10 ;  /* 0x0007600a01007387 */ /* 0x0001e20000100800 */
[----:B------:R-:W-:Y:S03]  /*e200*/  HMMA.16816.F32 R12, R12, R2, R24 ;  /* 0x000000020c0c723c */ /* 0x000fe60000001818 */
[----:B0-----:R-:W3:Y:S04]  /*e210*/  LDL.LU R10, [R1+0x6d0] ;  /* 0x0006d000010a7983 */ /* 0x001ee80000300800 */
[----:B------:R0:W-:Y:S04]  /*e220*/  STL [R1+0x75c], R11 ;  /* 0x00075c0b01007387 */ /* 0x0001e80000100800 */
[----:B0-----:R-:W2:Y:S04]  /*e230*/  LDL.LU R11, [R1+0x6d8] ;  /* 0x0006d800010b7983 */ /* 0x001ea80000300800 */
[----:B------:R-:W4:Y:S04]  /*e240*/  LDL.LU R28, [R1+0x6e0] ;  /* 0x0006e000011c7983 */ /* 0x000f280000300800 */
[----:B------:R-:W4:Y:S04]  /*e250*/  LDL.LU R6, [R1+0x6e8] ;  /* 0x0006e80001067983 */ /* 0x000f280000300800 */
[----:B------:R-:W4:Y:S04]  /*e260*/  LDL.LU R7, [R1+0x194] ;  /* 0x0001940001077983 */ /* 0x000f280000300800 */
[----:B------:R-:W4:Y:S04]  /*e270*/  LDL.LU R29, [R1+0x18c] ;  /* 0x00018c00011d7983 */ /* 0x000f280000300800 */
[----:B------:R-:W-:Y:S04]  /*e280*/  STL.64 [R1+0x40], R16 ;  /* 0x0000401001007387 */ /* 0x000fe80000100a00 */
[----:B------:R0:W-:Y:S04]  /*e290*/  STL.64 [R1+0x48], R18 ;  /* 0x0000481201007387 */ /* 0x0001e80000100a00 */
[----:B0-----:R-:W4:Y:S04]  /*e2a0*/  LDL.LU.64 R18, [R1+0x7d0] ;  /* 0x0007d00001127983 */ /* 0x001f280000300a00 */
[----:B------:R-:W4:Y:S04]  /*e2b0*/  LDL.LU.64 R16, [R1+0x7c8] ;  /* 0x0007c80001107983 */ /* 0x000f280000300a00 */
[----:B------:R-:W4:Y:S04]  /*e2c0*/  LDL.LU.64 R26, [R1+0x7c0] ;  /* 0x0007c000011a7983 */ /* 0x000f280000300a00 */
[----:B------:R-:W4:Y:S04]  /*e2d0*/  LDL.LU.64 R24, [R1+0x7b8] ;  /* 0x0007b80001187983 */ /* 0x000f280000300a00 */
[----:B------:R0:W-:Y:S04]  /*e2e0*/  STL.64 [R1+0x30], R12 ;  /* 0x0000300c01007387 */ /* 0x0001e80000100a00 */
[----:B------:R1:W-:Y:S01]  /*e2f0*/  STL.64 [R1+0x38], R14 ;  /* 0x0000380e01007387 */ /* 0x0003e20000100a00 */
[----:B------:R-:W-:Y:S01]  /*e300*/  F2FP.F16.E4M3.UNPACK_B R21, R21 ;  /* 0x00000015ff15723e */ /* 0x000fe200020006ff */
[----:B0-----:R-:W0:Y:S02]  /*e310*/  LDC R13, c[0x0][0x230] ;  /* 0x00008c00ff0d7b82 */ /* 0x001e240000000800 */
[----:B-1----:R-:W4:Y:S01]  /*e320*/  LDL.LU R15, [R1+0x264] ;  /* 0x00026400010f7983 */ /* 0x002f220000300800 */
[----:B---3--:R-:W-:-:S02]  /*e330*/  IADD3 R10, P3, R10, UR21, RZ ;  /* 0x000000150a0a7c10 */ /* 0x008fc4000ff7e0ff */
[----:B--2---:R-:W-:Y:S02]  /*e340*/  IADD3 R11, P2, R11, UR21, RZ ;  /* 0x000000150b0b7c10 */ /* 0x004fe4000ff5e0ff */
[----:B----4-:R-:W-:Y:S02]  /*e350*/  IADD3 R28, P1, R28, UR21, RZ ;  /* 0x000000151c1c7c10 */ /* 0x010fe4000ff3e0ff */
[----:B------:R-:W-:Y:S02]  /*e360*/  IADD3 R6, P6, R6, UR21, RZ ;  /* 0x0000001506067c10 */ /* 0x000fe4000ffde0ff */
[----:B------:R-:W-:Y:S02]  /*e370*/  IADD3 R7, P5, R7, UR21, RZ ;  /* 0x0000001507077c10 */ /* 0x000fe4000ffbe0ff */
[----:B------:R-:W-:Y:S01]  /*e380*/  IADD3 R29, P4, R29, UR21, RZ ;  /* 0x000000151d1d7c10 */ /* 0x000fe2000ff9e0ff */
[C---:B------:R-:W-:Y:S06]  /*e390*/  HMMA.16816.F32 R16, R20.reuse, R2, R16 ;  /* 0x000000021410723c */ /* 0x040fec0000001810 */
[----:B------:R-:W-:Y:S01]  /*e3a0*/  HMMA.16816.F32 R24, R20, R4, R24 ;  /* 0x000000041418723c */ /* 0x000fe20000001818 */
[----:B------:R-:W-:-:S15]  /*e3b0*/  VIADD R15, R15, 0x1 ;  /* 0x000000010f0f7836 */ /* 0x000fde0000000000 */
[----:B------:R-:W-:-:S07]  /*e3c0*/  NOP ;  /* 0x0000000000007918 */ /* 0x000fce0000000000 */
[----:B------:R-:W-:Y:S04]  /*e3d0*/  STL.64 [R1+0xf0], R24 ;  /* 0x0000f01801007387 */ /* 0x000fe80000100a00 */
[----:B------:R-:W-:Y:S04]  /*e3e0*/  STL.64 [R1+0xf8], R26 ;  /* 0x0000f81a01007387 */ /* 0x000fe80000100a00 */
[----:B------:R-:W-:Y:S04]  /*e3f0*/  STL [R1+0x264], R15 ;  /* 0x0002640f01007387 */ /* 0x000fe80000100800 */
[----:B------:R-:W-:Y:S04]  /*e400*/  STL.64 [R1+0xe0], R16 ;  /* 0x0000e01001007387 */ /* 0x000fe80000100a00 */
[----:B------:R-:W-:Y:S04]  /*e410*/  STL.64 [R1+0xe8], R18 ;  /* 0x0000e81201007387 */ /* 0x000fe80000100a00 */
[----:B------:R-:W-:Y:S04]  /*e420*/  STL [R1+0x18c], R29 ;  /* 0x00018c1d01007387 */ /* 0x000fe80000100800 */
[----:B------:R-:W-:Y:S04]  /*e430*/  STL [R1+0x194], R7 ;  /* 0x0001940701007387 */ /* 0x000fe80000100800 */
[----:B------:R-:W-:Y:S04]  /*e440*/  STL [R1+0x6e8], R6 ;  /* 0x0006e80601007387 */ /* 0x000fe80000100800 */
[----:B------:R-:W-:Y:S04]  /*e450*/  STL [R1+0x6e0], R28 ;  /* 0x0006e01c01007387 */ /* 0x000fe80000100800 */
[----:B------:R-:W-:Y:S04]  /*e460*/  STL [R1+0x6d8], R11 ;  /* 0x0006d80b01007387 */ /* 0x000fe80000100800 */
[----:B------:R-:W-:Y:S04]  /*e470*/  STL [R1+0x6d0], R10 ;  /* 0x0006d00a01007387 */ /* 0x000fe80000100800 */
[----:B------:R-:W2:Y:S01]  /*e480*/  LDL.LU R20, [R1+0x6b8] ;  /* 0x0006b80001147983 */ /* 0x000ea20000300800 */
[----:B------:R-:W-:-:S02]  /*e490*/  IADD3.X R9, R9, UR16, RZ, P4, !PT ;  /* 0x0000001009097c10 */ /* 0x000fc4000a7fe4ff */
[----:B------:R-:W-:-:S03]  /*e4a0*/  IADD3 R8, P4, R8, UR21, RZ ;  /* 0x0000001508087c10 */ /* 0x000fc6000ff9e0ff */
[----:B------:R-:W-:Y:S04]  /*e4b0*/  STL [R1+0x188], R9 ;  /* 0x0001880901007387 */ /* 0x000fe80000100800 */
[----:B--2---:R1:W-:Y:S04]  /*e4c0*/  STL [R1+0x7ac], R20 ;  /* 0x0007ac1401007387 */ /* 0x0043e80000100800 */
[----:B------:R-:W-:Y:S04]  /*e4d0*/  STL [R1+0x6c8], R8 ;  /* 0x0006c80801007387 */ /* 0x000fe80000100800 */
[----:B-1----:R-:W2:Y:S01]  /*e4e0*/  LDL.LU R20, [R1+0x6e4] ;  /* 0x0006e40001147983 */ /* 0x002ea20000300800 */
[----:B------:R-:W-:-:S05]  /*e4f0*/  IADD3.X R0, R0, UR16, RZ, P5, !PT ;  /* 0x0000001000007c10 */ /* 0x000fca000affe4ff */
[----:B------:R-:W-:Y:S01]  /*e500*/  STL [R1+0x190], R0 ;  /* 0x0001900001007387 */ /* 0x000fe20000100800 */
[----:B0-----:R-:W-:-:S05]  /*e510*/  VIADD R13, R13, 0x3f ;  /* 0x0000003f0d0d7836 */ /* 0x001fca0000000000 */
[----:B------:R-:W-:Y:S01]  /*e520*/  SHF.R.S32.HI R14, RZ, 0x1f, R13 ;  /* 0x0000001fff0e7819 */ /* 0x000fe2000001140d */
[----:B--2---:R0:W-:Y:S04]  /*e530*/  STL [R1+0x7b0], R20 ;  /* 0x0007b01401007387 */ /* 0x0041e80000100800 */
[----:B0-----:R-:W2:Y:S04]  /*e540*/  LDL.LU R20, [R1+0x6c0] ;  /* 0x0006c00001147983 */ /* 0x001ea80000300800 */
[----:B------:R-:W3:Y:S04]  /*e550*/  LDL.LU R21, [R1+0x6dc] ;  /* 0x0006dc0001157983 */ /* 0x000ee80000300800 */
[----:B------:R-:W4:Y:S04]  /*e560*/  LDL.LU R22, [R1+0x6b0] ;  /* 0x0006b00001167983 */ /* 0x000f280000300800 */
[----:B------:R-:W4:Y:S04]  /*e570*/  LDL.LU R23, [R1+0x6d4] ;  /* 0x0006d40001177983 */ /* 0x000f280000300800 */
[----:B------:R-:W4:Y:S01]  /*e580*/  LDL.LU R2, [R1+0x6a8] ;  /* 0x0006a80001027983 */ /* 0x000f220000300800 */
[----:B------:R-:W-:-:S03]  /*e590*/  LEA.HI R14, R14, R13, RZ, 0x6 ;  /* 0x0000000d0e0e7211 */ /* 0x000fc600078f30ff */
[----:B------:R-:W4:Y:S04]  /*e5a0*/  LDL.LU R3, [R1+0x6cc] ;  /* 0x0006cc0001037983 */ /* 0x000f280000300800 */
[----:B------:R-:W4:Y:S04]  /*e5b0*/  LDL.LU R16, [R1+0x6a0] ;  /* 0x0006a00001107983 */ /* 0x000f280000300800 */
[----:B------:R-:W4:Y:S04]  /*e5c0*/  LDL.LU R17, [R1+0x6c4] ;  /* 0x0006c40001117983 */ /* 0x000f280000300800 */
[----:B------:R-:W4:Y:S01]  /*e5d0*/  LDL.LU R18, [R1+0x698] ;  /* 0x0006980001127983 */ /* 0x000f220000300800 */
[----:B------:R-:W-:-:S03]  /*e5e0*/  SHF.R.S32.HI R14, RZ, 0x6, R14 ;  /* 0x00000006ff0e7819 */ /* 0x000fc6000001140e */
[----:B------:R-:W4:Y:S04]  /*e5f0*/  LDL.LU R19, [R1+0x6bc] ;  /* 0x0006bc0001137983 */ /* 0x000f280000300800 */
[----:B------:R-:W4:Y:S04]  /*e600*/  LDL.LU R4, [R1+0x690] ;  /* 0x0006900001047983 */ /* 0x000f280000300800 */
[----:B------:R-:W4:Y:S04]  /*e610*/  LDL.LU R5, [R1+0x6b4] ;  /* 0x0006b40001057983 */ /* 0x000f280000300800 */
[----:B------:R-:W4:Y:S04]  /*e620*/  LDL.LU R24, [R1+0x688] ;  /* 0x0006880001187983 */ /* 0x000f280000300800 */
[----:B------:R-:W4:Y:S01]  /*e630*/  LDL.LU R25, [R1+0x6ac] ;  /* 0x0006ac0001197983 */ /* 0x000f220000300800 */
[----:B------:R-:W-:-:S03]  /*e640*/  ISETP.NE.U32.AND P0, PT, R15, R14, PT ;  /* 0x0000000e0f00720c */ /* 0x000fc60003f05070 */
[----:B------:R-:W4:Y:S04]  /*e650*/  LDL.LU R26, [R1+0x680] ;  /* 0x00068000011a7983 */ /* 0x000f280000300800 */
        /* <DEDUP_REMOVED lines=13> */
[----:B------:R-:W4:Y:S01]  /*e730*/  LDL.LU R0, [R1+0x648] ;  /* 0x0006480001007983 */ /* 0x000f220000300800 */
[----:B--2---:R-:W-:-:S05]  /*e740*/  IADD3 R20, P5, R20, UR21, RZ ;  /* 0x0000001514147c10 */ /* 0x004fca000ffbe0ff */
[----:B------:R0:W-:Y:S04]  /*e750*/  STL [R1+0x6c0], R20 ;  /* 0x0006c01401007387 */ /* 0x0001e80000100800 */
[----:B0-----:R-:W2:Y:S02]  /*e760*/  LDL.LU R20, [R1+0x7b0] ;  /* 0x0007b00001147983 */ /* 0x001ea40000300800 */
[----:B--2---:R-:W-:-:S05]  /*e770*/  IADD3.X R20, R20, UR16, RZ, P6, !PT ;  /* 0x0000001014147c10 */ /* 0x004fca000b7fe4ff */
[----:B------:R0:W-:Y:S04]  /*e780*/  STL [R1+0x6e4], R20 ;  /* 0x0006e41401007387 */ /* 0x0001e80000100800 */
[----:B0-----:R-:W2:Y:S01]  /*e790*/  LDL.LU R20, [R1+0x7ac] ;  /* 0x0007ac0001147983 */ /* 0x001ea20000300800 */
[----:B---3--:R-:W-:Y:S02]  /*e7a0*/  IADD3.X R21, R21, UR16, RZ, P1, !PT ;  /* 0x0000001015157c10 */ /* 0x008fe40008ffe4ff */
[----:B----4-:R-:W-:Y:S02]  /*e7b0*/  IADD3 R22, P1, R22, UR21, RZ ;  /* 0x0000001516167c10 */ /* 0x010fe4000ff3e0ff */
[----:B------:R-:W-:Y:S02]  /*e7c0*/  IADD3.X R23, R23, UR16, RZ, P2, !PT ;  /* 0x0000001017177c10 */ /* 0x000fe400097fe4ff */
[----:B------:R-:W-:-:S02]  /*e7d0*/  IADD3 R2, P2, R2, UR21, RZ ;  /* 0x0000001502027c10 */ /* 0x000fc4000ff5e0ff */
[----:B------:R-:W-:Y:S02]  /*e7e0*/  IADD3.X R3, R3, UR16, RZ, P3, !PT ;  /* 0x0000001003037c10 */ /* 0x000fe40009ffe4ff */
[----:B------:R-:W-:Y:S02]  /*e7f0*/  IADD3 R16, P3, R16, UR21, RZ ;  /* 0x0000001510107c10 */ /* 0x000fe4000ff7e0ff */
[----:B------:R-:W-:Y:S02]  /*e800*/  IADD3.X R17, R17, UR16, RZ, P4, !PT ;  /* 0x0000001011117c10 */ /* 0x000fe4000a7fe4ff */
[----:B------:R-:W-:Y:S02]  /*e810*/  IADD3 R18, P4, R18, UR21, RZ ;  /* 0x0000001512127c10 */ /* 0x000fe4000ff9e0ff */
        /* <DEDUP_REMOVED lines=13> */
[----:B--2---:R-:W-:-:S05]  /*e8f0*/  IADD3 R20, P6, R20, UR21, RZ ;  /* 0x0000001514147c10 */ /* 0x004fca000ffde0ff */
[----:B------:R0:W-:Y:S04]  /*e900*/  STL [R1+0x6b8], R20 ;  /* 0x0006b81401007387 */ /* 0x0001e80000100800 */
[----:B------:R-:W-:Y:S04]  /*e910*/  STL [R1+0x6dc], R21 ;  /* 0x0006dc1501007387 */ /* 0x000fe80000100800 */
[----:B------:R-:W-:Y:S01]  /*e920*/  STL [R1+0x6b0], R22 ;  /* 0x0006b01601007387 */ /* 0x000fe20000100800 */
[----:B------:R-:W-:-:S03]  /*e930*/  IADD3.X R5, R5, UR16, RZ, P6, !PT ;  /* 0x0000001005057c10 */ /* 0x000fc6000b7fe4ff */
[----:B------:R-:W-:Y:S01]  /*e940*/  STL [R1+0x6d4], R23 ;  /* 0x0006d41701007387 */ /* 0x000fe20000100800 */
[----:B------:R-:W-:-:S03]  /*e950*/  IADD3 R24, P6, R24, UR21, RZ ;  /* 0x0000001518187c10 */ /* 0x000fc6000ffde0ff */
        /* <DEDUP_REMOVED lines=24> */
[----:B0-----:R-:W2:Y:S01]  /*eae0*/  LDL.LU R20, [R1+0x664] ;  /* 0x0006640001147983 */ /* 0x001ea20000300800 */
[----:B------:R-:W-:-:S02]  /*eaf0*/  IADD3 R9, P1, R9, UR21, RZ ;  /* 0x0000001509097c10 */ /* 0x000fc4000ff3e0ff */
[----:B------:R-:W-:-:S03]  /*eb00*/  IADD3.X R8, R8, UR16, RZ, P2, !PT ;  /* 0x0000001008087c10 */ /* 0x000fc600097fe4ff */
[----:B------:R-:W-:Y:S04]  /*eb10*/  STL [R1+0x650], R9 ;  /* 0x0006500901007387 */ /* 0x000fe80000100800 */
[----:B--2---:R0:W-:Y:S04]  /*eb20*/  STL [R1+0x7a4], R20 ;  /* 0x0007a41401007387 */ /* 0x0041e80000100800 */
[----:B------:R-:W-:Y:S04]  /*eb30*/  STL [R1+0x674], R8 ;  /* 0x0006740801007387 */ /* 0x000fe80000100800 */
[----:B0-----:R-:W2:Y:S01]  /*eb40*/  LDL.LU R20, [R1+0x640] ;  /* 0x0006400001147983 */ /* 0x001ea20000300800 */
[----:B------:R-:W-:-:S05]  /*eb50*/  IADD3 R0, P2, R0, UR21, RZ ;  /* 0x0000001500007c10 */ /* 0x000fca000ff5e0ff */
[----:B------:R-:W-:Y:S04]  /*eb60*/  STL [R1+0x648], R0 ;  /* 0x0006480001007387 */ /* 0x000fe80000100800 */
[----:B--2---:R0:W-:Y:S04]  /*eb70*/  STL [R1+0x7a8], R20 ;  /* 0x0007a81401007387 */ /* 0x0041e80000100800 */
[----:B0-----:R-:W2:Y:S04]  /*eb80*/  LDL.LU R20, [R1+0x66c] ;  /* 0x00066c0001147983 */ /* 0x001ea80000300800 */
[----:B------:R-:W3:Y:S04]  /*eb90*/  LDL.LU R21, [R1+0x638] ;  /* 0x0006380001157983 */ /* 0x000ee80000300800 */
[----:B------:R-:W4:Y:S04]  /*eba0*/  LDL.LU R22, [R1+0x65c] ;  /* 0x00065c0001167983 */ /* 0x000f280000300800 */
[----:B------:R-:W3:Y:S04]  /*ebb0*/  LDL.LU R23, [R1+0x630] ;  /* 0x0006300001177983 */ /* 0x000ee80000300800 */
        /* <DEDUP_REMOVED lines=24> */
[----:B------:R-:W3:Y:S01]  /*ed40*/  LDL.LU R0, [R1+0x5f4] ;  /* 0x0005f40001007983 */ /* 0x000ee20000300800 */
[----:B--2---:R-:W-:-:S05]  /*ed50*/  IADD3.X R20, R20, UR16, RZ, P3, !PT ;  /* 0x0000001014147c10 */ /* 0x004fca0009ffe4ff */
[----:B------:R0:W-:Y:S04]  /*ed60*/  STL [R1+0x66c], R20 ;  /* 0x00066c1401007387 */ /* 0x0001e80000100800 */
[----:B0-----:R-:W2:Y:S02]  /*ed70*/  LDL.LU R20, [R1+0x7a8] ;  /* 0x0007a80001147983 */ /* 0x001ea40000300800 */
[----:B--2---:R-:W-:-:S05]  /*ed80*/  IADD3 R20, P3, R20, UR21, RZ ;  /* 0x0000001514147c10 */ /* 0x004fca000ff7e0ff */
[----:B------:R0:W-:Y:S04]  /*ed90*/  STL [R1+0x640], R20 ;  /* 0x0006401401007387 */ /* 0x0001e80000100800 */
[----:B0-----:R-:W2:Y:S01]  /*eda0*/  LDL.LU R20, [R1+0x7a4] ;  /* 0x0007a40001147983 */ /* 0x001ea20000300800 */
[----:B----4-:R-:W-:Y:S02]  /*edb0*/  IADD3.X R22, R22, UR16, RZ, P5, !PT ;  /* 0x0000001016167c10 */ /* 0x010fe4000affe4ff */
[----:B---3--:R-:W-:Y:S02]  /*edc0*/  IADD3 R23, P5, R23, UR21, RZ ;  /* 0x0000001517177c10 */ /* 0x008fe4000ffbe0ff */
        /* <DEDUP_REMOVED lines=18> */
[----:B--2---:R-:W-:Y:S02]  /*eef0*/  IADD3.X R20, R20, UR16, RZ, P4, !PT ;  /* 0x0000001014147c10 */ /* 0x004fe4000a7fe4ff */
[----:B------:R-:W-:-:S03]  /*ef00*/  IADD3 R21, P4, R21, UR21, RZ ;  /* 0x0000001515157c10 */ /* 0x000fc6000ff9e0ff */
[----:B------:R0:W-:Y:S04]  /*ef10*/  STL [R1+0x664], R20 ;  /* 0x0006641401007387 */ /* 0x0001e80000100800 */
        /* <DEDUP_REMOVED lines=30> */
[----:B------:R-:W-:-:S02]  /*f100*/  IADD3.X R9, R9, UR16, RZ, P5, !PT ;  /* 0x0000001009097c10 */ /* 0x000fc4000affe4ff */
[----:B------:R-:W-:-:S03]  /*f110*/  IADD3 R8, P5, R8, UR21, RZ ;  /* 0x0000001508087c10 */ /* 0x000fc6000ffbe0ff */
[----:B------:R-:W-:Y:S04]  /*f120*/  STL [R1+0x5fc], R9 ;  /* 0x0005fc0901007387 */ /* 0x000fe80000100800 */
[----:B--2---:R0:W-:Y:S04]  /*f130*/  STL [R1+0x79c], R20 ;  /* 0x00079c1401007387 */ /* 0x0041e80000100800 */
[----:B------:R-:W-:Y:S04]  /*f140*/  STL [R1+0x5d0], R8 ;  /* 0x0005d00801007387 */ /* 0x000fe80000100800 */
[----:B0-----:R-:W2:Y:S01]  /*f150*/  LDL.LU R20, [R1+0x5ec] ;  /* 0x0005ec0001147983 */ /* 0x001ea20000300800 */
[----:B------:R-:W-:-:S05]  /*f160*/  IADD3.X R0, R0, UR16, RZ, P6, !PT ;  /* 0x0000001000007c10 */ /* 0x000fca000b7fe4ff */
[----:B------:R-:W-:Y:S04]  /*f170*/  STL [R1+0x5f4], R0 ;  /* 0x0005f40001007387 */ /* 0x000fe80000100800 */
[----:B--2---:R0:W-:Y:S04]  /*f180*/  STL [R1+0x7a0], R20 ;  /* 0x0007a01401007387 */ /* 0x0041e80000100800 */
[----:B0-----:R-:W2:Y:S04]  /*f190*/  LDL.LU R20, [R1+0x5c8] ;  /* 0x0005c80001147983 */ /* 0x001ea80000300800 */
[----:B------:R-:W3:Y:S04]  /*f1a0*/  LDL.LU R21, [R1+0x5e4] ;  /* 0x0005e40001157983 */ /* 0x000ee80000300800 */
        /* <DEDUP_REMOVED lines=540> */
[----:B--2---:R-:W-:Y:S02]  /*11370*/  IADD3.X R20, R20, UR16, RZ, P1, !PT ;  /* 0x0000001014147c10 */ /* 0x004fe40008ffe4ff */
        /* <DEDUP_REMOVED lines=31> */
[----:B------:R0:W-:Y:S04]  /*11570*/  STL [R1+0x6f8], R8 ;  /* 0x0006f80801007387 */ /* 0x0001e80000100800 */
[----:B------:R-:W-:Y:S04]  /*11580*/  STL [R1+0x314], R9 ;  /* 0x0003140901007387 */ /* 0x000fe80000100800 */
[----:B0-----:R-:W2:Y:S01]  /*11590*/  LDL.LU R8, [R1+0x700] ;  /* 0x0007000001087983 */ /* 0x001ea20000300800 */
[----:B------:R-:W-:-:S03]  /*115a0*/  IADD3.X R0, R0, UR16, RZ, P3, !PT ;  /* 0x0000001000007c10 */ /* 0x000fc60009ffe4ff */
[----:B--2---:R0:W-:Y:S04]  /*115b0*/  STL [R1+0x76c], R8 ;  /* 0x00076c0801007387 */ /* 0x0041e80000100800 */
[----:B0-----:R-:W2:Y:S04]  /*115c0*/  LDL.LU R8, [R1+0x304] ;  /* 0x0003040001087983 */ /* 0x001ea80000300800 */
        /* <DEDUP_REMOVED lines=58> */
[----:B------:R-:W-:-:S02]  /*11970*/  IADD3.X R29, R29, UR13, RZ, P6, !PT ;  /* 0x0000000d1d1d7c10 */ /* 0x000fc4000b7fe4ff */
[----:B------:R-:W-:Y:S02]  /*11980*/  IADD3.X R7, R7, UR13, RZ, P1, !PT ;  /* 0x0000000d07077c10 */ /* 0x000fe40008ffe4ff */
[----:B------:R-:W-:Y:S02]  /*11990*/  IADD3.X R28, R28, UR13, RZ, P3, !PT ;  /* 0x0000000d1c1c7c10 */ /* 0x000fe40009ffe4ff */
[----:B------:R-:W-:Y:S02]  /*119a0*/  IADD3.X R6, R6, UR13, RZ, P2, !PT ;  /* 0x0000000d06067c10 */ /* 0x000fe400097fe4ff */
[----:B--2---:R-:W-:-:S05]  /*119b0*/  IADD3 R8, P4, R8, UR5, RZ ;  /* 0x0000000508087c10 */ /* 0x004fca000ff9e0ff */
[----:B------:R0:W-:Y:S04]  /*119c0*/  STL [R1+0x700], R8 ;  /* 0x0007000801007387 */ /* 0x0001e80000100800 */
[----:B0-----:R1:W5:Y:S04]  /*119d0*/  LDL.LU R8, [R1+0x768] ;  /* 0x0007680001087983 */ /* 0x0013680000300800 */
[----:B------:R0:W-:Y:S01]  /*119e0*/  STL [R1+0x2fc], R9 ;  /* 0x0002fc0901007387 */ /* 0x0001e20000100800 */
[----:B------:R-:W-:-:S03]  /*119f0*/  IADD3.X R16, R16, UR13, RZ, P4, !PT ;  /* 0x0000000d10107c10 */ /* 0x000fc6000a7fe4ff */
[----:B0-----:R1:W5:Y:S04]  /*11a00*/  LDL.LU R9, [R1+0x764] ;  /* 0x0007640001097983 */ /* 0x0013680000300800 */
[----:B------:R0:W-:Y:S01]  /*11a10*/  STL [R1+0x6ec], R10 ;  /* 0x0006ec0a01007387 */ /* 0x0001e20000100800 */
[----:B------:R-:W-:-:S03]  /*11a20*/  IADD3 R17, P4, R17, UR5, RZ ;  /* 0x0000000511117c10 */ /* 0x000fc6000ff9e0ff */
[----:B0-----:R1:W5:Y:S04]  /*11a30*/  LDL.LU R10, [R1+0x760] ;  /* 0x00076000010a7983 */ /* 0x0013680000300800 */
[----:B------:R0:W-:Y:S04]  /*11a40*/  STL [R1+0x2f8], R11 ;  /* 0x0002f80b01007387 */ /* 0x0001e80000100800 */
[----:B0-----:R1:W5:Y:S04]  /*11a50*/  LDL.LU R11, [R1+0x75c] ;  /* 0x00075c00010b7983 */ /* 0x0013680000300800 */
[----:B------:R0:W-:Y:S04]  /*11a60*/  STL [R1+0x2e0], R0 ;  /* 0x0002e00001007387 */ /* 0x0001e80000100800 */
[----:B0-----:R1:W5:Y:S04]  /*11a70*/  LDL.LU R0, [R1+0x758] ;  /* 0x0007580001007983 */ /* 0x0013680000300800 */
[----:B------:R1:W-:Y:S04]  /*11a80*/  STL [R1+0x2f4], R20 ;  /* 0x0002f41401007387 */ /* 0x0003e80000100800 */
        /* <DEDUP_REMOVED lines=12> */
[----:B------:R1:W-:Y:S01]  /*11b50*/  STL [R1+0x2a8], R25 ;  /* 0x0002a81901007387 */ /* 0x0003e20000100800 */
[----:B------:R-:W-:-:S03]  /*11b60*/  IADD3.X R14, R14, UR13, RZ, P4, !PT ;  /* 0x0000000d0e0e7c10 */ /* 0x000fc6000a7fe4ff */
        /* <DEDUP_REMOVED lines=10> */
[----:B------:R-:W-:Y:S05]  /*11c10*/  @P0 BRA `(.L_x_2) ;  /* 0xffffff2c00480947 */ /* 0x000fea000383ffff */
.L_x_1:
[----:B-----5:R2:W-:Y:S01]  /*11c20*/  STL [R1+0x758], R11 ;  /* 0x0007580b01007387 */ /* 0x0205e20000100800 */
[----:B------:R-:W3:Y:S01]  /*11c30*/  S2UR UR5, SR_CgaCtaId ;  /* 0x00000000000579c3 */ /* 0x000ee20000008800 */
[----:B------:R-:W-:Y:S01]  /*11c40*/  F2FP.SATFINITE.E4M3.F32.PACK_AB_MERGE_C R8, R9, R8, RZ ;  /* 0x000000080908723e */ /* 0x000fe200048070ff */
[----:B------:R-:W-:Y:S01]  /*11c50*/  UMOV UR4, 0x400 ;  /* 0x0000040000047882 */ /* 0x000fe20000000000 */
[----:B------:R-:W-:Y:S01]  /*11c60*/  ULDC.64 UR10, c[0x0][0x228] ;  /* 0x00008a00000a7ab9 */ /* 0x000fe20000000a00 */
[----:B------:R-:W-:Y:S01]  /*11c70*/  ULDC UR8, c[0x0][0x248] ;  /* 0x0000920000087ab9 */ /* 0x000fe20000000800 */
[----:B--2---:R-:W2:Y:S04]  /*11c80*/  LDL.LU R11, [R1+0x60] ;  /* 0x00006000010b7983 */ /* 0x004ea80000300800 */
[----:B-1----:R-:W2:Y:S04]  /*11c90*/  LDL.LU R2, [R1+0x64] ;  /* 0x0000640001027983 */ /* 0x002ea80000300800 */
[----:B------:R-:W4:Y:S04]  /*11ca0*/  LDL.LU R7, [R1+0x68] ;  /* 0x0000680001077983 */ /* 0x000f280000300800 */
[----:B0-----:R-:W4:Y:S04]  /*11cb0*/  LDL.LU R0, [R1+0x6c] ;  /* 0x00006c0001007983 */ /* 0x001f280000300800 */
        /* <DEDUP_REMOVED lines=22> */
[----:B--2---:R-:W-:-:S03]  /*11e20*/  F2FP.SATFINITE.E4M3.F32.PACK_AB_MERGE_C R2, R2, R11, RZ ;  /* 0x0000000b0202723e */ /* 0x004fc600048070ff */
[----:B------:R-:W2:Y:S01]  /*11e30*/  LDL.LU R11, [R1+0x758] ;  /* 0x00075800010b7983 */ /* 0x000ea20000300800 */
[----:B----4-:R-:W-:Y:S02]  /*11e40*/  F2FP.SATFINITE.E4M3.F32.PACK_AB_MERGE_C R0, R0, R7, RZ ;  /* 0x000000070000723e */ /* 0x010fe400048070ff */
[----:B------:R-:W0:Y:S01]  /*11e50*/  S2R R7, SR_TID.X ;  /* 0x0000000000077919 */ /* 0x000e220000002100 */
[----:B---3--:R-:W-:Y:S01]  /*11e60*/  ULEA UR4, UR5, UR4, 0x18 ;  /* 0x0000000405047291 */ /* 0x008fe2000f8ec03f */
[----:B------:R-:W-:Y:S02]  /*11e70*/  F2FP.SATFINITE.E4M3.F32.PACK_AB_MERGE_C R3, R3, R29, RZ ;  /* 0x0000001d0303723e */ /* 0x000fe400048070ff */
[----:B------:R-:W-:Y:S02]  /*11e80*/  F2FP.SATFINITE.E4M3.F32.PACK_AB_MERGE_C R4, R4, R28, RZ ;  /* 0x0000001c0404723e */ /* 0x000fe400048070ff */
[----:B------:R-:W-:Y:S02]  /*11e90*/  F2FP.SATFINITE.E4M3.F32.PACK_AB_MERGE_C R5, R5, R27, RZ ;  /* 0x0000001b0505723e */ /* 0x000fe400048070ff */
[----:B------:R-:W-:-:S02]  /*11ea0*/  F2FP.SATFINITE.E4M3.F32.PACK_AB_MERGE_C R6, R6, R26, RZ ;  /* 0x0000001a0606723e */ /* 0x000fc400048070ff */
[----:B------:R-:W3:Y:S04]  /*11eb0*/  LDL.LU R26, [R1+0x754] ;  /* 0x00075400011a7983 */ /* 0x000ee80000300800 */
[----:B------:R-:W4:Y:S01]  /*11ec0*/  LDL.LU R28, [R1+0x704] ;  /* 0x00070400011c7983 */ /* 0x000f220000300800 */
[----:B------:R-:W-:Y:S02]  /*11ed0*/  F2FP.SATFINITE.E4M3.F32.PACK_AB_MERGE_C R12, R12, R22, RZ ;  /* 0x000000160c0c723e */ /* 0x000fe400048070ff */
[----:B------:R-:W-:Y:S02]  /*11ee0*/  F2FP.SATFINITE.E4M3.F32.PACK_AB_MERGE_C R9, R19, R20, RZ ;  /* 0x000000141309723e */ /* 0x000fe400048070ff */
[----:B------:R-:W-:Y:S02]  /*11ef0*/  F2FP.SATFINITE.E4M3.F32.PACK_AB_MERGE_C R16, R16, R18, RZ ;  /* 0x000000121010723e */ /* 0x000fe400048070ff */
[----:B------:R-:W-:-:S02]  /*11f00*/  F2FP.SATFINITE.E4M3.F32.PACK_AB_MERGE_C R13, R13, R17, RZ ;  /* 0x000000110d0d723e */ /* 0x000fc400048070ff */
[----:B------:R-:W-:Y:S01]  /*11f10*/  F2FP.SATFINITE.E4M3.F32.PACK_AB_MERGE_C R14, R14, R15, RZ ;  /* 0x0000000f0e0e723e */ /* 0x000fe200048070ff */
[----:B------:R-:W-:Y:S01]  /*11f20*/  BAR.SYNC.DEFER_BLOCKING 0x0 ;  /* 0x0000000000007b1d */ /* 0x000fe20000010000 */
[----:B--2---:R-:W-:Y:S02]  /*11f30*/  F2FP.SATFINITE.E4M3.F32.PACK_AB_MERGE_C R10, R11, R10, RZ ;  /* 0x0000000a0b0a723e */ /* 0x004fe400048070ff */
[----:B------:R-:W-:-:S03]  /*11f40*/  F2FP.SATFINITE.E4M3.F32.PACK_AB_MERGE_C R11, R24, R25, RZ ;  /* 0x00000019180b723e */ /* 0x000fc600048070ff */
[----:B------:R-:W2:Y:S04]  /*11f50*/  LDL.LU R25, [R1+0xe8] ;  /* 0x0000e80001197983 */ /* 0x000ea80000300800 */
[----:B------:R-:W2:Y:S01]  /*11f60*/  LDL.LU R24, [R1+0xec] ;  /* 0x0000ec0001187983 */ /* 0x000ea20000300800 */
[----:B------:R-:W-:Y:S02]  /*11f70*/  LOP3.LUT R15, R2, 0xffff, RZ, 0xc0, !PT ;  /* 0x0000ffff020f7812 */ /* 0x000fe400078ec0ff */
[----:B------:R-:W-:Y:S02]  /*11f80*/  LOP3.LUT R22, R11, 0xffff, RZ, 0xc0, !PT ;  /* 0x0000ffff0b167812 */ /* 0x000fe400078ec0ff */
[----:B------:R-:W-:Y:S02]  /*11f90*/  SHF.R.U32.HI R18, RZ, 0x8, R15 ;  /* 0x00000008ff127819 */ /* 0x000fe4000001160f */
[----:B------:R-:W-:Y:S01]  /*11fa0*/  SHF.R.U32.HI R17, RZ, 0x8, R22 ;  /* 0x00000008ff117819 */ /* 0x000fe20000011616 */
[C---:B0-----:R-:W-:Y:S01]  /*11fb0*/  IMAD.SHL.U32 R19, R7.reuse, 0x10, RZ ;  /* 0x0000001007137824 */ /* 0x041fe200078e00ff */
[----:B------:R-:W-:Y:S01]  /*11fc0*/  LOP3.LUT R18, R18, 0xffff, RZ, 0xc0, !PT ;  /* 0x0000ffff12127812 */ /* 0x000fe200078ec0ff */
[----:B------:R-:W-:Y:S01]  /*11fd0*/  IMAD.SHL.U32 R20, R7, 0x20, RZ ;  /* 0x0000002007147824 */ /* 0x000fe200078e00ff */
[----:B------:R-:W-:-:S02]  /*11fe0*/  LOP3.LUT R17, R17, 0xffff, RZ, 0xc0, !PT ;  /* 0x0000ffff11117812 */ /* 0x000fc400078ec0ff */
[----:B------:R-:W-:Y:S02]  /*11ff0*/  LOP3.LUT R19, R19, 0xf0, RZ, 0xc0, !PT ;  /* 0x000000f013137812 */ /* 0x000fe400078ec0ff */
[----:B------:R-:W-:Y:S02]  /*12000*/  LOP3.LUT R20, R20, 0x200, RZ, 0xc0, !PT ;  /* 0x0000020014147812 */ /* 0x000fe400078ec0ff */
[----:B------:R-:W-:Y:S02]  /*12010*/  PRMT R18, R18, 0x3340, R17 ;  /* 0x0000334012127816 */ /* 0x000fe40000000011 */
[----:B------:R-:W-:Y:S02]  /*12020*/  LOP3.LUT R0, R0, 0xffff, RZ, 0xc0, !PT ;  /* 0x0000ffff00007812 */ /* 0x000fe400078ec0ff */
[----:B------:R-:W-:Y:S02]  /*12030*/  LOP3.LUT R17, R12, 0xffff, RZ, 0xc0, !PT ;  /* 0x0000ffff0c117812 */ /* 0x000fe400078ec0ff */
[----:B------:R-:W-:-:S02]  /*12040*/  F2FP.SATFINITE.E4M3.F32.PACK_AB_MERGE_C R2, R21, R23, RZ ;  /* 0x000000171502723e */ /* 0x000fc400048070ff */
[----:B------:R-:W-:Y:S02]  /*12050*/  LOP3.LUT R5, R5, 0xffff, RZ, 0xc0, !PT ;  /* 0x0000ffff05057812 */ /* 0x000fe400078ec0ff */
[----:B------:R-:W-:Y:S02]  /*12060*/  LOP3.LUT R12, R13, 0xffff, RZ, 0xc0, !PT ;  /* 0x0000ffff0d0c7812 */ /* 0x000fe400078ec0ff */
[----:B------:R-:W-:Y:S02]  /*12070*/  PRMT R11, R15, 0x3340, R22 ;  /* 0x000033400f0b7816 */ /* 0x000fe40000000016 */
[----:B------:R-:W-:Y:S02]  /*12080*/  LOP3.LUT R6, R6, 0xffff, RZ, 0xc0, !PT ;  /* 0x0000ffff06067812 */ /* 0x000fe400078ec0ff */
[----:B------:R-:W-:Y:S02]  /*12090*/  LOP3.LUT R23, R14, 0xffff, RZ, 0xc0, !PT ;  /* 0x0000ffff0e177812 */ /* 0x000fe400078ec0ff */
[----:B------:R-:W-:-:S02]  /*120a0*/  IADD3 R15, R20, UR4, R19 ;  /* 0x00000004140f7c10 */ /* 0x000fc4000fffe013 */
[----:B------:R-:W-:Y:S02]  /*120b0*/  SHF.R.U32.HI R21, RZ, 0x8, R0 ;  /* 0x00000008ff157819 */ /* 0x000fe40000011600 */
[--C-:B------:R-:W-:Y:S02]  /*120c0*/  PRMT R13, R0, 0x3340, R17.reuse ;  /* 0x00003340000d7816 */ /* 0x100fe40000000011 */
[----:B------:R-:W-:Y:S02]  /*120d0*/  SHF.R.U32.HI R20, RZ, 0x8, R17 ;  /* 0x00000008ff147819 */ /* 0x000fe40000011611 */
[----:B------:R-:W-:Y:S02]  /*120e0*/  SHF.R.U32.HI R19, RZ, 0x8, R5 ;  /* 0x00000008ff137819 */ /* 0x000fe40000011605 */
[--C-:B------:R-:W-:Y:S02]  /*120f0*/  PRMT R14, R5, 0x3340, R12.reuse ;  /* 0x00003340050e7816 */ /* 0x100fe4000000000c */
[----:B------:R-:W-:-:S02]  /*12100*/  SHF.R.U32.HI R17, RZ, 0x8, R12 ;  /* 0x00000008ff117819 */ /* 0x000fc4000001160c */
[----:B------:R-:W-:Y:S02]  /*12110*/  SHF.R.U32.HI R0, RZ, 0x8, R6 ;  /* 0x00000008ff007819 */ /* 0x000fe40000011606 */
[--C-:B------:R-:W-:Y:S02]  /*12120*/  PRMT R5, R6, 0x3340, R23.reuse ;  /* 0x0000334006057816 */ /* 0x100fe40000000017 */
[----:B------:R-:W-:Y:S02]  /*12130*/  SHF.R.U32.HI R12, RZ, 0x8, R23 ;  /* 0x00000008ff0c7819 */ /* 0x000fe40000011617 */
[----:B------:R-:W-:Y:S02]  /*12140*/  LOP3.LUT R6, R21, 0xffff, RZ, 0xc0, !PT ;  /* 0x0000ffff15067812 */ /* 0x000fe400078ec0ff */
[----:B------:R-:W-:Y:S02]  /*12150*/  LOP3.LUT R21, R20, 0xffff, RZ, 0xc0, !PT ;  /* 0x0000ffff14157812 */ /* 0x000fe400078ec0ff */
[----:B------:R-:W-:-:S02]  /*12160*/  LOP3.LUT R20, R17, 0xffff, RZ, 0xc0, !PT ;  /* 0x0000ffff11147812 */ /* 0x000fc400078ec0ff */
[----:B------:R-:W-:Y:S02]  /*12170*/  LOP3.LUT R17, R12, 0xffff, RZ, 0xc0, !PT ;  /* 0x0000ffff0c117812 */ /* 0x000fe400078ec0ff */
[----:B---3--:R-:W-:Y:S02]  /*12180*/  LOP3.LUT R12, R26, 0x100, RZ, 0xc0, !PT ;  /* 0x000001001a0c7812 */ /* 0x008fe400078ec0ff */
[----:B------:R-:W3:Y:S01]  /*12190*/  LDL.LU R26, [R1+0x72c] ;  /* 0x00072c00011a7983 */ /* 0x000ee20000300800 */
[----:B------:R-:W-:Y:S02]  /*121a0*/  LOP3.LUT R19, R19, 0xffff, RZ, 0xc0, !PT ;  /* 0x0000ffff13137812 */ /* 0x000fe400078ec0ff */
[----:B------:R-:W-:Y:S02]  /*121b0*/  LOP3.LUT R0, R0, 0xffff, RZ, 0xc0, !PT ;  /* 0x0000ffff00007812 */ /* 0x000fe400078ec0ff */
[----:B------:R-:W-:Y:S02]  /*121c0*/  PRMT R19, R19, 0x3340, R20 ;  /* 0x0000334013137816 */ /* 0x000fe40000000014 */
[----:B------:R-:W-:Y:S01]  /*121d0*/  PRMT R20, R0, 0x3340, R17 ;  /* 0x0000334000147816 */ /* 0x000fe20000000011 */
[----:B------:R-:W-:Y:S01]  /*121e0*/  IMAD.IADD R0, R12, 0x1, R15 ;  /* 0x000000010c007824 */ /* 0x000fe200078e020f */
[----:B------:R-:W-:Y:S01]  /*121f0*/  PRMT R12, R11, 0x5410, R18 ;  /* 0x000054100b0c7816 */ /* 0x000fe20000000012 */
[----:B------:R-:W3:Y:S01]  /*12200*/  LDC R17, c[0x0][0x244] ;  /* 0x00009100ff117b82 */ /* 0x000ee20000000800 */
[----:B------:R-:W-:-:S02]  /*12210*/  PRMT R6, R6, 0x3340, R21 ;  /* 0x0000334006067816 */ /* 0x000fc40000000015 */
[----:B--2---:R-:W-:Y:S02]  /*12220*/  F2FP.SATFINITE.E4M3.F32.PACK_AB_MERGE_C R18, R24, R25, RZ ;  /* 0x000000191812723e */ /* 0x004fe400048070ff */
[----:B------:R-:W2:Y:S01]  /*12230*/  LDL.LU R24, [R1+0x734] ;  /* 0x0007340001187983 */ /* 0x000ea20000300800 */
[----:B------:R-:W-:Y:S02]  /*12240*/  PRMT R13, R13, 0x5410, R6 ;  /* 0x000054100d0d7816 */ /* 0x000fe40000000006 */
[----:B------:R-:W-:Y:S02]  /*12250*/  PRMT R14, R14, 0x5410, R19 ;  /* 0x000054100e0e7816 */ /* 0x000fe40000000013 */
[----:B------:R-:W-:-:S05]  /*12260*/  PRMT R15, R5, 0x5410, R20 ;  /* 0x00005410050f7816 */ /* 0x000fca0000000014 */
[----:B------:R0:W-:Y:S01]  /*12270*/  STSM.16.M88.4 [R0], R12 ;  /* 0x0000000c00007844 */ /* 0x0001e20000000200 */
[C---:B----4-:R-:W-:Y:S02]  /*12280*/  VIADD R6, R28.reuse, 0x1 ;  /* 0x000000011c067836 */ /* 0x050fe40000000000 */
[----:B------:R-:W-:Y:S01]  /*12290*/  VIADD R5, R28, 0x2 ;  /* 0x000000021c057836 */ /* 0x000fe20000000000 */
[----:B------:R-:W-:Y:S02]  /*122a0*/  LOP3.LUT R7, R7, 0x3f, RZ, 0xc0, !PT ;  /* 0x0000003f07077812 */ /* 0x000fe400078ec0ff */
[----:B------:R-:W-:Y:S02]  /*122b0*/  ISETP.GE.AND P1, PT, R6, UR11, PT ;  /* 0x0000000b06007c0c */ /* 0x000fe4000bf26270 */
[----:B------:R-:W-:Y:S02]  /*122c0*/  ISETP.GE.AND P3, PT, R5, UR11, PT ;  /* 0x0000000b05007c0c */ /* 0x000fe4000bf66270 */
[----:B------:R-:W-:-:S02]  /*122d0*/  LOP3.LUT R5, R3, 0xffff, RZ, 0xc0, !PT ;  /* 0x0000ffff03057812 */ /* 0x000fc400078ec0ff */
[----:B------:R-:W-:Y:S02]  /*122e0*/  LOP3.LUT R4, R4, 0xffff, RZ, 0xc0, !PT ;  /* 0x0000ffff04047812 */ /* 0x000fe400078ec0ff */
[----:B------:R-:W-:Y:S02]  /*122f0*/  LOP3.LUT R6, R9, 0xffff, RZ, 0xc0, !PT ;  /* 0x0000ffff09067812 */ /* 0x000fe400078ec0ff */
[----:B------:R-:W-:Y:S02]  /*12300*/  LOP3.LUT R19, R16, 0xffff, RZ, 0xc0, !PT ;  /* 0x0000ffff10137812 */ /* 0x000fe400078ec0ff */
[----:B------:R-:W-:Y:S01]  /*12310*/  LEA R16, R7, UR4, 0x4 ;  /* 0x0000000407107c11 */ /* 0x000fe2000f8e20ff */
[----:B------:R-:W-:Y:S01]  /*12320*/  ULDC.64 UR4, c[0x0][0x220] ;  /* 0x0000880000047ab9 */ /* 0x000fe20000000a00 */
[----:B------:R-:W-:Y:S02]  /*12330*/  LOP3.LUT R3, R8, 0xffff, RZ, 0xc0, !PT ;  /* 0x0000ffff08037812 */ /* 0x000fe400078ec0ff */
[----:B0-----:R-:W-:-:S02]  /*12340*/  SHF.R.U32.HI R12, RZ, 0x8, R5 ;  /* 0x00000008ff0c7819 */ /* 0x001fc40000011605 */
[--C-:B------:R-:W-:Y:S02]  /*12350*/  PRMT R8, R5, 0x3340, R6.reuse ;  /* 0x0000334005087816 */ /* 0x100fe40000000006 */
[----:B------:R-:W-:Y:S02]  /*12360*/  SHF.R.U32.HI R15, RZ, 0x8, R6 ;  /* 0x00000008ff0f7819 */ /* 0x000fe40000011606 */
[----:B------:R-:W-:Y:S02]  /*12370*/  SHF.R.U32.HI R13, RZ, 0x8, R4 ;  /* 0x00000008ff0d7819 */ /* 0x000fe40000011604 */
[----:B------:R-:W-:Y:S01]  /*12380*/  PRMT R9, R4, 0x3340, R19 ;  /* 0x0000334004097816 */ /* 0x000fe20000000013 */
[----:B------:R-:W-:Y:S01]  /*12390*/  BAR.SYNC.DEFER_BLOCKING 0x0 ;  /* 0x0000000000007b1d */ /* 0x000fe20000010000 */
[----:B------:R-:W-:Y:S02]  /*123a0*/  LOP3.LUT R2, R2, 0xffff, RZ, 0xc0, !PT ;  /* 0x0000ffff02027812 */ /* 0x000fe400078ec0ff */
[----:B------:R-:W-:-:S02]  /*123b0*/  LOP3.LUT R11, R10, 0xffff, RZ, 0xc0, !PT ;  /* 0x0000ffff0a0b7812 */ /* 0x000fc400078ec0ff */
[----:B------:R-:W-:Y:S02]  /*123c0*/  LOP3.LUT R18, R18, 0xffff, RZ, 0xc0, !PT ;  /* 0x0000ffff12127812 */ /* 0x000fe400078ec0ff */
[----:B------:R-:W-:Y:S02]  /*123d0*/  SHF.R.U32.HI R14, RZ, 0x8, R3 ;  /* 0x00000008ff0e7819 */ /* 0x000fe40000011603 */
[--C-:B------:R-:W-:Y:S02]  /*123e0*/  PRMT R10, R3, 0x3340, R2.reuse ;  /* 0x00003340030a7816 */ /* 0x100fe40000000002 */
[----:B------:R-:W-:Y:S02]  /*123f0*/  SHF.R.U32.HI R3, RZ, 0x8, R2 ;  /* 0x00000008ff037819 */ /* 0x000fe40000011602 */
[----:B------:R-:W-:Y:S02]  /*12400*/  SHF.R.U32.HI R2, RZ, 0x8, R11 ;  /* 0x00000008ff027819 */ /* 0x000fe4000001160b */
[----:B------:R-:W-:Y:S01]  /*12410*/  PRMT R11, R11, 0x3340, R18 ;  /* 0x000033400b0b7816 */ /* 0x000fe20000000012 */
[----:B------:R-:W0:Y:S01]  /*12420*/  LDS.128 R4, [R16] ;  /* 0x0000000010047984 */ /* 0x000e220000000c00 */
[----:B------:R-:W-:-:S02]  /*12430*/  SHF.R.U32.HI R19, RZ, 0x8, R19 ;  /* 0x00000008ff137819 */ /* 0x000fc40000011613 */
[----:B------:R-:W-:Y:S02]  /*12440*/  SHF.R.U32.HI R18, RZ, 0x8, R18 ;  /* 0x00000008ff127819 */ /* 0x000fe40000011612 */
[----:B------:R-:W-:Y:S02]  /*12450*/  LOP3.LUT R20, R13, 0xffff, RZ, 0xc0, !PT ;  /* 0x0000ffff0d147812 */ /* 0x000fe400078ec0ff */
[----:B------:R-:W-:Y:S02]  /*12460*/  LOP3.LUT R12, R12, 0xffff, RZ, 0xc0, !PT ;  /* 0x0000ffff0c0c7812 */ /* 0x000fe400078ec0ff */
[----:B------:R-:W-:Y:S02]  /*12470*/  LOP3.LUT R15, R15, 0xffff, RZ, 0xc0, !PT ;  /* 0x0000ffff0f0f7812 */ /* 0x000fe400078ec0ff */
[----:B------:R-:W-:Y:S02]  /*12480*/  LOP3.LUT R19, R19, 0xffff, RZ, 0xc0, !PT ;  /* 0x0000ffff13137812 */ /* 0x000fe400078ec0ff */
[----:B------:R-:W-:-:S02]  /*12490*/  LOP3.LUT R14, R14, 0xffff, RZ, 0xc0, !PT ;  /* 0x0000ffff0e0e7812 */ /* 0x000fc400078ec0ff */
[----:B------:R-:W-:Y:S02]  /*124a0*/  LOP3.LUT R3, R3, 0xffff, RZ, 0xc0, !PT ;  /* 0x0000ffff03037812 */ /* 0x000fe400078ec0ff */
[----:B------:R-:W-:Y:S02]  /*124b0*/  LOP3.LUT R13, R2, 0xffff, RZ, 0xc0, !PT ;  /* 0x0000ffff020d7812 */ /* 0x000fe400078ec0ff */
[----:B------:R-:W-:Y:S02]  /*124c0*/  LOP3.LUT R18, R18, 0xffff, RZ, 0xc0, !PT ;  /* 0x0000ffff12127812 */ /* 0x000fe400078ec0ff */
[----:B------:R-:W-:Y:S02]  /*124d0*/  PRMT R15, R12, 0x3340, R15 ;  /* 0x000033400c0f7816 */ /* 0x000fe4000000000f */
[----:B------:R-:W-:Y:S02]  /*124e0*/  PRMT R20, R20, 0x3340, R19 ;  /* 0x0000334014147816 */ /* 0x000fe40000000013 */
[----:B------:R-:W-:-:S02]  /*124f0*/  PRMT R3, R14, 0x3340, R3 ;  /* 0x000033400e037816 */ /* 0x000fc40000000003 */
[----:B------:R-:W-:Y:S02]  /*12500*/  PRMT R22, R13, 0x3340, R18 ;  /* 0x000033400d167816 */ /* 0x000fe40000000012 */
[----:B------:R-:W-:Y:S02]  /*12510*/  PRMT R8, R8, 0x5410, R15 ;  /* 0x0000541008087816 */ /* 0x000fe4000000000f */
[----:B------:R-:W-:Y:S02]  /*12520*/  PRMT R9, R9, 0x5410, R20 ;  /* 0x0000541009097816 */ /* 0x000fe40000000014 */
[----:B------:R-:W-:Y:S02]  /*12530*/  PRMT R10, R10, 0x5410, R3 ;  /* 0x000054100a0a7816 */ /* 0x000fe40000000003 */
[----:B------:R-:W-:Y:S01]  /*12540*/  PRMT R11, R11, 0x5410, R22 ;  /* 0x000054100b0b7816 */ /* 0x000fe20000000016 */
[----:B------:R-:W-:Y:S01]  /*12550*/  BAR.SYNC.DEFER_BLOCKING 0x0 ;  /* 0x0000000000007b1d */ /* 0x000fe20000010000 */
[C---:B---3--:R-:W-:Y:S01]  /*12560*/  IMAD R14, R26.reuse, R17, RZ ;  /* 0x000000111a0e7224 */ /* 0x048fe200078e02ff */
[----:B------:R-:W-:Y:S01]  /*12570*/  ISETP.GE.AND P0, PT, R26, UR10, PT ;  /* 0x0000000a1a007c0c */ /* 0x000fe2000bf06270 */
[----:B------:R-:W-:-:S03]  /*12580*/  IMAD R21, R28, UR8, RZ ;  /* 0x000000081c157c24 */ /* 0x000fc6000f8e02ff */
[----:B------:R-:W-:Y:S01]  /*12590*/  IADD3 R12, P2, R14, UR4, RZ ;  /* 0x000000040e0c7c10 */ /* 0x000fe2000ff5e0ff */
[C---:B------:R-:W-:Y:S01]  /*125a0*/  VIADD R3, R28.reuse, 0x3 ;  /* 0x000000031c037836 */ /* 0x040fe20000000000 */
[----:B------:R-:W-:Y:S01]  /*125b0*/  ISETP.LT.AND P0, PT, R28, UR11, !P0 ;  /* 0x0000000b1c007c0c */ /* 0x000fe2000c701270 */
[----:B------:R-:W-:Y:S01]  /*125c0*/  IMAD R15, R17, 0x40, R14 ;  /* 0x00000040110f7824 */ /* 0x000fe200078e020e */
[----:B------:R-:W-:Y:S01]  /*125d0*/  SHF.R.S32.HI R18, RZ, 0x1f, R21 ;  /* 0x0000001fff127819 */ /* 0x000fe20000011415 */
[----:B------:R1:W-:Y:S01]  /*125e0*/  STSM.16.M88.4 [R0], R8 ;  /* 0x0000000800007844 */ /* 0x0003e20000000200 */
[----:B------:R-:W-:Y:S02]  /*125f0*/  LEA.HI.X.SX32 R13, R14, UR5, 0x1, P2 ;  /* 0x000000050e0d7c11 */ /* 0x000fe400090f0eff */
[----:B------:R-:W-:Y:S02]  /*12600*/  IADD3 R2, P4, R21, R12, RZ ;  /* 0x0000000c15027210 */ /* 0x000fe40007f9e0ff */
[----:B------:R-:W-:-:S02]  /*12610*/  ISETP.GE.AND P2, PT, R3, UR11, PT ;  /* 0x0000000b03007c0c */ /* 0x000fc4000bf46270 */
[----:B------:R-:W-:Y:S01]  /*12620*/  IADD3 R14, P5, R15, UR4, RZ ;  /* 0x000000040f0e7c10 */ /* 0x000fe2000ffbe0ff */
[----:B------:R-:W-:Y:S01]  /*12630*/  IMAD.X R3, R18, 0x1, R13, P4 ;  /* 0x0000000112037824 */ /* 0x000fe200020e060d */
[----:B------:R-:W-:Y:S02]  /*12640*/  ISETP.GE.AND P4, PT, R28, UR11, PT ;  /* 0x0000000b1c007c0c */ /* 0x000fe4000bf86270 */
[----:B0-----:R-:W-:Y:S01]  /*12650*/  PRMT R19, R4, 0x7770, RZ ;  /* 0x0000777004137816 */ /* 0x001fe200000000ff */
[----:B------:R-:W-:Y:S01]  /*12660*/  BAR.SYNC.DEFER_BLOCKING 0x0 ;  /* 0x0000000000007b1d */ /* 0x000fe20000010000 */
[----:B------:R-:W-:Y:S01]  /*12670*/  VIADD R17, R21, UR8 ;  /* 0x0000000815117c36 */ /* 0x000fe20008000000 */
[----:B------:R-:W-:Y:S02]  /*12680*/  LEA.HI.X.SX32 R15, R15, UR5, 0x1, P5 ;  /* 0x000000050f0f7c11 */ /* 0x000fe4000a8f0eff */
[----:B------:R-:W-:Y:S02]  /*12690*/  ISETP.LT.AND P5, PT, R26, UR10, !P1 ;  /* 0x0000000a1a007c0c */ /* 0x000fe4000cfa1270 */
[----:B-1----:R-:W-:-:S02]  /*126a0*/  SHF.R.S32.HI R0, RZ, 0x1f, R17 ;  /* 0x0000001fff007819 */ /* 0x002fc40000011411 */
[----:B------:R-:W-:Y:S02]  /*126b0*/  IADD3 R10, P6, R17, R12, RZ ;  /* 0x0000000c110a7210 */ /* 0x000fe40007fde0ff */
[----:B------:R-:W-:Y:S01]  /*126c0*/  PRMT R27, R4, 0x7771, RZ ;  /* 0x00007771041b7816 */ /* 0x000fe200000000ff */
[----:B------:R-:W-:Y:S01]  /*126d0*/  VIADD R8, R28, 0x4 ;  /* 0x000000041c087836 */ /* 0x000fe20000000000 */
[----:B------:R-:W-:Y:S01]  /*126e0*/  PRMT R25, R4, 0x7772, RZ ;  /* 0x0000777204197816 */ /* 0x000fe200000000ff */
[----:B------:R-:W-:Y:S01]  /*126f0*/  IMAD.X R11, R0, 0x1, R13, P6 ;  /* 0x00000001000b7824 */ /* 0x000fe200030e060d */
[----:B------:R0:W-:Y:S01]  /*12700*/  @P0 STG.E.U8 desc[UR6][R2.64], R19 ;  /* 0x0000001302000986 */ /* 0x0001e2000c101106 */
[----:B------:R-:W-:-:S05]  /*12710*/  IADD3 R20, P0, R21, R14, RZ ;  /* 0x0000000e15147210 */ /* 0x000fca0007f1e0ff */
[----:B------:R-:W-:Y:S01]  /*12720*/  IMAD.X R21, R18, 0x1, R15, P0 ;  /* 0x0000000112157824 */ /* 0x000fe200000e060f */
[----:B------:R-:W-:Y:S01]  /*12730*/  ISETP.GE.AND P0, PT, R8, UR11, PT ;  /* 0x0000000b08007c0c */ /* 0x000fe2000bf06270 */
[----:B0-----:R-:W-:Y:S02]  /*12740*/  VIADD R19, R17, UR8 ;  /* 0x0000000811137c36 */ /* 0x001fe40008000000 */
[----:B------:R-:W-:-:S03]  /*12750*/  VIADD R3, R28, 0x5 ;  /* 0x000000051c037836 */ /* 0x000fc60000000000 */
[----:B------:R-:W-:Y:S02]  /*12760*/  SHF.R.S32.HI R22, RZ, 0x1f, R19 ;  /* 0x0000001fff167819 */ /* 0x000fe40000011413 */
[----:B------:R-:W-:Y:S02]  /*12770*/  IADD3 R2, P6, R19, R12, RZ ;  /* 0x0000000c13027210 */ /* 0x000fe40007fde0ff */
[----:B------:R-:W-:Y:S01]  /*12780*/  PRMT R23, R4, 0x7773, RZ ;  /* 0x0000777304177816 */ /* 0x000fe200000000ff */
[----:B------:R-:W-:Y:S01]  /*12790*/  VIADD R4, R28, 0x6 ;  /* 0x000000061c047836 */ /* 0x000fe20000000000 */
[----:B--2---:R-:W-:-:S13]  /*127a0*/  ISETP.LT.AND P4, PT, R24, UR10, !P4 ;  /* 0x0000000a18007c0c */ /* 0x004fda000e781270 */
[----:B------:R0:W-:Y:S01]  /*127b0*/  @P4 STG.E.U8 desc[UR6][R20.64], R27 ;  /* 0x0000001b14004986 */ /* 0x0001e2000c101106 */
[----:B------:R-:W-:-:S03]  /*127c0*/  ISETP.LT.AND P4, PT, R24, UR10, !P1 ;  /* 0x0000000a18007c0c */ /* 0x000fc6000cf81270 */
[----:B------:R1:W-:Y:S01]  /*127d0*/  @P5 STG.E.U8 desc[UR6][R10.64], R25 ;  /* 0x000000190a005986 */ /* 0x0003e2000c101106 */
[----:B------:R-:W-:Y:S02]  /*127e0*/  ISETP.LT.AND P5, PT, R26, UR10, !P3 ;  /* 0x0000000a1a007c0c */ /* 0x000fe4000dfa1270 */
[----:B------:R-:W-:-:S05]  /*127f0*/  IADD3 R8, P1, R17, R14, RZ ;  /* 0x0000000e11087210 */ /* 0x000fca0007f3e0ff */
[----:B------:R-:W-:Y:S01]  /*12800*/  IMAD.X R9, R0, 0x1, R15, P1 ;  /* 0x0000000100097824 */ /* 0x000fe200008e060f */
[----:B------:R-:W-:Y:S01]  /*12810*/  ISETP.GE.AND P1, PT, R3, UR11, PT ;  /* 0x0000000b03007c0c */ /* 0x000fe2000bf26270 */
[----:B------:R-:W-:Y:S01]  /*12820*/  IMAD.X R3, R22, 0x1, R13, P6 ;  /* 0x0000000116037824 */ /* 0x000fe200030e060d */
[----:B0-----:R-:W-:Y:S01]  /*12830*/  PRMT R21, R5, 0x7770, RZ ;  /* 0x0000777005157816 */ /* 0x001fe200000000ff */
[----:B------:R-:W-:Y:S01]  /*12840*/  VIADD R17, R19, UR8 ;  /* 0x0000000813117c36 */ /* 0x000fe20008000000 */
[----:B------:R-:W-:Y:S01]  /*12850*/  @P4 STG.E.U8 desc[UR6][R8.64], R23 ;  /* 0x0000001708004986 */ /* 0x000fe2000c101106 */
[----:B------:R-:W-:-:S03]  /*12860*/  ISETP.LT.AND P4, PT, R24, UR10, !P3 ;  /* 0x0000000a18007c0c */ /* 0x000fc6000df81270 */
[----:B------:R0:W-:Y:S01]  /*12870*/  @P5 STG.E.U8 desc[UR6][R2.64], R21 ;  /* 0x0000001502005986 */ /* 0x0001e2000c101106 */
[----:B------:R-:W-:Y:S02]  /*12880*/  ISETP.LT.AND P5, PT, R26, UR10, !P2 ;  /* 0x0000000a1a007c0c */ /* 0x000fe4000d7a1270 */
[----:B------:R-:W-:Y:S02]  /*12890*/  IADD3 R18, P3, R19, R14, RZ ;  /* 0x0000000e13127210 */ /* 0x000fe40007f7e0ff */
[----:B------:R-:W-:Y:S02]  /*128a0*/  SHF.R.S32.HI R0, RZ, 0x1f, R17 ;  /* 0x0000001fff007819 */ /* 0x000fe40000011411 */
[----:B-1----:R-:W-:Y:S01]  /*128b0*/  IADD3 R10, P6, R17, R12, RZ ;  /* 0x0000000c110a7210 */ /* 0x002fe20007fde0ff */
[----:B------:R-:W-:Y:S01]  /*128c0*/  IMAD.X R19, R22, 0x1, R15, P3 ;  /* 0x0000000116137824 */ /* 0x000fe200018e060f */
[C---:B------:R-:W-:Y:S02]  /*128d0*/  PRMT R27, R5.reuse, 0x7771, RZ ;  /* 0x00007771051b7816 */ /* 0x040fe400000000ff */
[----:B------:R-:W-:Y:S01]  /*128e0*/  PRMT R25, R5, 0x7772, RZ ;  /* 0x0000777205197816 */ /* 0x000fe200000000ff */
[----:B------:R-:W-:-:S02]  /*128f0*/  IMAD.X R11, R0, 0x1, R13, P6 ;  /* 0x00000001000b7824 */ /* 0x000fc400030e060d */
[----:B------:R-:W-:Y:S01]  /*12900*/  @P4 STG.E.U8 desc[UR6][R18.64], R27 ;  /* 0x0000001b12004986 */ /* 0x000fe2000c101106 */
[C---:B0-----:R-:W-:Y:S01]  /*12910*/  VIADD R21, R17.reuse, UR8 ;  /* 0x0000000811157c36 */ /* 0x041fe20008000000 */
[----:B------:R-:W-:Y:S02]  /*12920*/  ISETP.LT.AND P4, PT, R24, UR10, !P2 ;  /* 0x0000000a18007c0c */ /* 0x000fe4000d781270 */
[----:B------:R0:W-:Y:S01]  /*12930*/  @P5 STG.E.U8 desc[UR6][R10.64], R25 ;  /* 0x000000190a005986 */ /* 0x0001e2000c101106 */
[----:B------:R-:W-:Y:S01]  /*12940*/  ISETP.LT.AND P5, PT, R26, UR10, !P0 ;  /* 0x0000000a1a007c0c */ /* 0x000fe2000c7a1270 */
[----:B------:R-:W-:Y:S01]  /*12950*/  VIADD R3, R28, 0x7 ;  /* 0x000000071c037836 */ /* 0x000fe20000000000 */
[----:B------:R-:W-:Y:S02]  /*12960*/  IADD3 R8, P2, R17, R14, RZ ;  /* 0x0000000e11087210 */ /* 0x000fe40007f5e0ff */
[----:B------:R-:W-:Y:S02]  /*12970*/  SHF.R.S32.HI R22, RZ, 0x1f, R21 ;  /* 0x0000001fff167819 */ /* 0x000fe40000011415 */
[----:B------:R-:W-:Y:S01]  /*12980*/  IADD3 R2, P6, R21, R12, RZ ;  /* 0x0000000c15027210 */ /* 0x000fe20007fde0ff */
[----:B------:R-:W-:Y:S01]  /*12990*/  IMAD.X R9, R0, 0x1, R15, P2 ;  /* 0x0000000100097824 */ /* 0x000fe200010e060f */
[----:B------:R-:W-:-:S02]  /*129a0*/  PRMT R23, R5, 0x7773, RZ ;  /* 0x0000777305177816 */ /* 0x000fc400000000ff */
[----:B------:R-:W-:Y:S01]  /*129b0*/  ISETP.GE.AND P2, PT, R3, UR11, PT ;  /* 0x0000000b03007c0c */ /* 0x000fe2000bf46270 */
[----:B------:R-:W-:Y:S01]  /*129c0*/  IMAD.X R3, R22, 0x1, R13, P6 ;  /* 0x0000000116037824 */ /* 0x000fe200030e060d */
[----:B------:R-:W-:Y:S01]  /*129d0*/  PRMT R17, R6, 0x7770, RZ ;  /* 0x0000777006117816 */ /* 0x000fe200000000ff */
[----:B------:R-:W-:Y:S01]  /*129e0*/  @P4 STG.E.U8 desc[UR6][R8.64], R23 ;  /* 0x0000001708004986 */ /* 0x000fe2000c101106 */
[----:B------:R-:W-:Y:S01]  /*129f0*/  ISETP.LT.AND P0, PT, R24, UR10, !P0 ;  /* 0x0000000a18007c0c */ /* 0x000fe2000c701270 */
[C---:B0-----:R-:W-:Y:S01]  /*12a00*/  VIADD R11, R21.reuse, UR8 ;  /* 0x00000008150b7c36 */ /* 0x041fe20008000000 */
[----:B------:R-:W-:Y:S01]  /*12a10*/  ISETP.GE.AND P3, PT, R4, UR11, PT ;  /* 0x0000000b04007c0c */ /* 0x000fe2000bf66270 */
[----:B------:R0:W-:Y:S01]  /*12a20*/  @P5 STG.E.U8 desc[UR6][R2.64], R17 ;  /* 0x0000001102005986 */ /* 0x0001e2000c101106 */
[----:B------:R-:W-:Y:S02]  /*12a30*/  ISETP.LT.AND P4, PT, R26, UR10, !P1 ;  /* 0x0000000a1a007c0c */ /* 0x000fe4000cf81270 */
[----:B------:R-:W-:-:S02]  /*12a40*/  IADD3 R4, P5, R21, R14, RZ ;  /* 0x0000000e15047210 */ /* 0x000fc40007fbe0ff */
[----:B------:R-:W-:Y:S02]  /*12a50*/  SHF.R.S32.HI R0, RZ, 0x1f, R11 ;  /* 0x0000001fff007819 */ /* 0x000fe4000001140b */
[C---:B------:R-:W-:Y:S01]  /*12a60*/  IADD3 R20, P6, R11.reuse, R12, RZ ;  /* 0x0000000c0b147210 */ /* 0x040fe20007fde0ff */
[----:B------:R-:W-:Y:S01]  /*12a70*/  IMAD.X R5, R22, 0x1, R15, P5 ;  /* 0x0000000116057824 */ /* 0x000fe200028e060f */
[C---:B------:R-:W-:Y:S02]  /*12a80*/  PRMT R19, R6.reuse, 0x7771, RZ ;  /* 0x0000777106137816 */ /* 0x040fe400000000ff */
[----:B------:R-:W-:Y:S01]  /*12a90*/  PRMT R25, R6, 0x7772, RZ ;  /* 0x0000777206197816 */ /* 0x000fe200000000ff */
[----:B------:R-:W-:Y:S02]  /*12aa0*/  IMAD.X R21, R0, 0x1, R13, P6 ;  /* 0x0000000100157824 */ /* 0x000fe400030e060d */
[----:B------:R1:W-:Y:S01]  /*12ab0*/  @P0 STG.E.U8 desc[UR6][R4.64], R19 ;  /* 0x0000001304000986 */ /* 0x0003e2000c101106 */
[C---:B0-----:R-:W-:Y:S01]  /*12ac0*/  IADD3 R2, P0, R11.reuse, R14, RZ ;  /* 0x0000000e0b027210 */ /* 0x041fe20007f1e0ff */
[----:B------:R-:W-:Y:S01]  /*12ad0*/  VIADD R17, R11, UR8 ;  /* 0x000000080b117c36 */ /* 0x000fe20008000000 */
[----:B------:R-:W-:Y:S01]  /*12ae0*/  ISETP.LT.AND P1, PT, R24, UR10, !P1 ;  /* 0x0000000a18007c0c */ /* 0x000fe2000cf21270 */
[----:B------:R-:W-:Y:S01]  /*12af0*/  VIADD R10, R28, 0x8 ;  /* 0x000000081c0a7836 */ /* 0x000fe20000000000 */
[----:B------:R0:W-:Y:S01]  /*12b00*/  @P4 STG.E.U8 desc[UR6][R20.64], R25 ;  /* 0x0000001914004986 */ /* 0x0001e2000c101106 */
[----:B------:R-:W-:Y:S01]  /*12b10*/  ISETP.LT.AND P4, PT, R26, UR10, !P3 ;  /* 0x0000000a1a007c0c */ /* 0x000fe2000df81270 */
[----:B------:R-:W-:Y:S01]  /*12b20*/  IMAD.X R3, R0, 0x1, R15, P0 ;  /* 0x0000000100037824 */ /* 0x000fe200000e060f */
[----:B------:R-:W-:-:S02]  /*12b30*/  SHF.R.S32.HI R0, RZ, 0x1f, R17 ;  /* 0x0000001fff007819 */ /* 0x000fc40000011411 */
[----:B------:R-:W-:Y:S02]  /*12b40*/  IADD3 R18, P6, R17, R12, RZ ;  /* 0x0000000c11127210 */ /* 0x000fe40007fde0ff */
[----:B------:R-:W-:Y:S02]  /*12b50*/  ISETP.GE.AND P5, PT, R10, UR11, PT ;  /* 0x0000000b0a007c0c */ /* 0x000fe4000bfa6270 */
[----:B------:R2:W3:Y:S01]  /*12b60*/  LDS.128 R8, [R16] ;  /* 0x0000000010087984 */ /* 0x0004e20000000c00 */
[----:B------:R-:W-:Y:S01]  /*12b70*/  PRMT R23, R6, 0x7773, RZ ;  /* 0x0000777306177816 */ /* 0x000fe200000000ff */
[----:B-1----:R-:W-:Y:S01]  /*12b80*/  IMAD.X R19, R0, 0x1, R13, P6 ;  /* 0x0000000100137824 */ /* 0x002fe200030e060d */
[----:B------:R-:W-:Y:S01]  /*12b90*/  PRMT R27, R7, 0x7770, RZ ;  /* 0x00007770071b7816 */ /* 0x000fe200000000ff */
[----:B0-----:R-:W-:Y:S01]  /*12ba0*/  VIADD R21, R17, UR8 ;  /* 0x0000000811157c36 */ /* 0x001fe20008000000 */
[----:B------:R-:W-:Y:S01]  /*12bb0*/  ISETP.LT.AND P3, PT, R24, UR10, !P3 ;  /* 0x0000000a18007c0c */ /* 0x000fe2000df61270 */
[----:B------:R0:W-:Y:S01]  /*12bc0*/  @P1 STG.E.U8 desc[UR6][R2.64], R23 ;  /* 0x0000001702001986 */ /* 0x0001e2000c101106 */
[----:B------:R-:W-:-:S03]  /*12bd0*/  ISETP.LT.AND P1, PT, R26, UR10, !P2 ;  /* 0x0000000a1a007c0c */ /* 0x000fc6000d721270 */
[----:B------:R1:W-:Y:S01]  /*12be0*/  @P4 STG.E.U8 desc[UR6][R18.64], R27 ;  /* 0x0000001b12004986 */ /* 0x0003e2000c101106 */
[----:B--2---:R-:W-:Y:S02]  /*12bf0*/  IADD3 R16, P4, R17, R14, RZ ;  /* 0x0000000e11107210 */ /* 0x004fe40007f9e0ff */
[----:B------:R-:W-:Y:S02]  /*12c00*/  SHF.R.S32.HI R20, RZ, 0x1f, R21 ;  /* 0x0000001fff147819 */ /* 0x000fe40000011415 */
[----:B------:R-:W-:Y:S01]  /*12c10*/  IADD3 R4, P6, R21, R12, RZ ;  /* 0x0000000c15047210 */ /* 0x000fe20007fde0ff */
[----:B------:R-:W-:Y:S01]  /*12c20*/  IMAD.X R17, R0, 0x1, R15, P4 ;  /* 0x0000000100117824 */ /* 0x000fe200020e060f */
[C---:B------:R-:W-:Y:S02]  /*12c30*/  PRMT R25, R7.reuse, 0x7771, RZ ;  /* 0x0000777107197816 */ /* 0x040fe400000000ff */
[----:B0-----:R-:W-:Y:S01]  /*12c40*/  PRMT R23, R7, 0x7772, RZ ;  /* 0x0000777207177816 */ /* 0x001fe200000000ff */
[----:B------:R-:W-:-:S02]  /*12c50*/  IMAD.X R5, R20, 0x1, R13, P6 ;  /* 0x0000000114057824 */ /* 0x000fc400030e060d */
[----:B------:R0:W-:Y:S04]  /*12c60*/  @P3 STG.E.U8 desc[UR6][R16.64], R25 ;  /* 0x0000001910003986 */ /* 0x0001e8000c101106 */
[----:B------:R2:W-:Y:S01]  /*12c70*/  @P1 STG.E.U8 desc[UR6][R4.64], R23 ;  /* 0x0000001704001986 */ /* 0x0005e2000c101106 */
[----:B------:R-:W-:Y:S02]  /*12c80*/  ISETP.LT.AND P1, PT, R24, UR10, !P2 ;  /* 0x0000000a18007c0c */ /* 0x000fe4000d721270 */
[C---:B-1----:R-:W-:Y:S01]  /*12c90*/  IADD3 R18, P2, R21.reuse, R14, RZ ;  /* 0x0000000e15127210 */ /* 0x042fe20007f5e0ff */
[C---:B------:R-:W-:Y:S02]  /*12ca0*/  VIADD R6, R28.reuse, 0xa ;  /* 0x0000000a1c067836 */ /* 0x040fe40000000000 */
[----:B------:R-:W-:Y:S01]  /*12cb0*/  VIADD R3, R21, UR8 ;  /* 0x0000000815037c36 */ /* 0x000fe20008000000 */
[----:B------:R-:W-:Y:S01]  /*12cc0*/  PRMT R21, R7, 0x7773, RZ ;  /* 0x0000777307157816 */ /* 0x000fe200000000ff */
[----:B------:R-:W-:-:S02]  /*12cd0*/  VIADD R22, R28, 0x9 ;  /* 0x000000091c167836 */ /* 0x000fc40000000000 */
[----:B------:R-:W-:Y:S01]  /*12ce0*/  IMAD.X R19, R20, 0x1, R15, P2 ;  /* 0x0000000114137824 */ /* 0x000fe200010e060f */
[----:B------:R-:W-:Y:S02]  /*12cf0*/  ISETP.GE.AND P4, PT, R6, UR11, PT ;  /* 0x0000000b06007c0c */ /* 0x000fe4000bf86270 */
[----:B------:R-:W-:Y:S02]  /*12d00*/  ISETP.LT.AND P3, PT, R26, UR10, !P5 ;  /* 0x0000000a1a007c0c */ /* 0x000fe4000ef61270 */
[----:B------:R-:W-:Y:S02]  /*12d10*/  SHF.R.S32.HI R0, RZ, 0x1f, R3 ;  /* 0x0000001fff007819 */ /* 0x000fe40000011403 */
[C---:B------:R-:W-:Y:S01]  /*12d20*/  IADD3 R6, P6, R3.reuse, R12, RZ ;  /* 0x0000000c03067210 */ /* 0x040fe20007fde0ff */
[----:B------:R1:W-:Y:S01]  /*12d30*/  @P1 STG.E.U8 desc[UR6][R18.64], R21 ;  /* 0x0000001512001986 */ /* 0x0003e2000c101106 */
[----:B------:R-:W-:Y:S01]  /*12d40*/  ISETP.GE.AND P0, PT, R22, UR11, PT ;  /* 0x0000000b16007c0c */ /* 0x000fe2000bf06270 */
[----:B------:R-:W-:Y:S01]  /*12d50*/  VIADD R2, R28, 0xb ;  /* 0x0000000b1c027836 */ /* 0x000fe20000000000 */
[----:B------:R-:W-:Y:S01]  /*12d60*/  ISETP.LT.AND P5, PT, R24, UR10, !P5 ;  /* 0x0000000a18007c0c */ /* 0x000fe2000efa1270 */
[C---:B0-----:R-:W-:Y:S01]  /*12d70*/  VIADD R17, R3.reuse, UR8 ;  /* 0x0000000803117c36 */ /* 0x041fe20008000000 */
[----:B--2---:R-:W-:Y:S01]  /*12d80*/  IADD3 R4, P1, R3, R14, RZ ;  /* 0x0000000e03047210 */ /* 0x004fe20007f3e0ff */
[----:B------:R-:W-:Y:S01]  /*12d90*/  IMAD.X R7, R0, 0x1, R13, P6 ;  /* 0x0000000100077824 */ /* 0x000fe200030e060d */
[----:B------:R-:W-:-:S02]  /*12da0*/  ISETP.LT.AND P6, PT, R26, UR10, !P0 ;  /* 0x0000000a1a007c0c */ /* 0x000fc4000c7c1270 */
[----:B------:R-:W-:Y:S01]  /*12db0*/  ISETP.GE.AND P2, PT, R2, UR11, PT ;  /* 0x0000000b02007c0c */ /* 0x000fe2000bf46270 */
[----:B------:R-:W-:Y:S01]  /*12dc0*/  IMAD.X R5, R0, 0x1, R15, P1 ;  /* 0x0000000100057824 */ /* 0x000fe200008e060f */
[C---:B---3--:R-:W-:Y:S02]  /*12dd0*/  PRMT R25, R8.reuse, 0x7770, RZ ;  /* 0x0000777008197816 */ /* 0x048fe400000000ff */
[----:B------:R-:W-:Y:S02]  /*12de0*/  SHF.R.S32.HI R0, RZ, 0x1f, R17 ;  /* 0x0000001fff007819 */ /* 0x000fe40000011411 */
[----:B------:R-:W-:Y:S02]  /*12df0*/  IADD3 R2, P1, R17, R12, RZ ;  /* 0x0000000c11027210 */ /* 0x000fe40007f3e0ff */
[----:B------:R-:W-:Y:S01]  /*12e00*/  PRMT R23, R8, 0x7771, RZ ;  /* 0x0000777108177816 */ /* 0x000fe200000000ff */
[----:B------:R0:W-:Y:S01]  /*12e10*/  @P3 STG.E.U8 desc[UR6][R6.64], R25 ;  /* 0x0000001906003986 */ /* 0x0001e2000c101106 */
[----:B------:R-:W-:-:S02]  /*12e20*/  VIADD R16, R28, 0xc ;  /* 0x0000000c1c107836 */ /* 0x000fc40000000000 */
[----:B------:R-:W-:Y:S01]  /*12e30*/  IMAD.X R3, R0, 0x1, R13, P1 ;  /* 0x0000000100037824 */ /* 0x000fe200008e060d */
[----:B------:R2:W-:Y:S01]  /*12e40*/  @P5 STG.E.U8 desc[UR6][R4.64], R23 ;  /* 0x0000001704005986 */ /* 0x0005e2000c101106 */
[C---:B-1----:R-:W-:Y:S01]  /*12e50*/  VIADD R19, R17.reuse, UR8 ;  /* 0x0000000811137c36 */ /* 0x042fe20008000000 */
[----:B------:R-:W-:Y:S02]  /*12e60*/  ISETP.LT.AND P1, PT, R24, UR10, !P0 ;  /* 0x0000000a18007c0c */ /* 0x000fe4000c721270 */
[----:B------:R-:W-:Y:S02]  /*12e70*/  ISETP.LT.AND P5, PT, R26, UR10, !P4 ;  /* 0x0000000a1a007c0c */ /* 0x000fe4000e7a1270 */
[----:B0-----:R-:W-:Y:S02]  /*12e80*/  PRMT R25, R8, 0x7772, RZ ;  /* 0x0000777208197816 */ /* 0x001fe400000000ff */
[----:B------:R-:W-:Y:S02]  /*12e90*/  ISETP.GE.AND P3, PT, R16, UR11, PT ;  /* 0x0000000b10007c0c */ /* 0x000fe4000bf66270 */
[----:B------:R-:W-:Y:S01]  /*12ea0*/  IADD3 R6, P0, R17, R14, RZ ;  /* 0x0000000e11067210 */ /* 0x000fe20007f1e0ff */
[----:B------:R0:W-:Y:S01]  /*12eb0*/  @P6 STG.E.U8 desc[UR6][R2.64], R25 ;  /* 0x0000001902006986 */ /* 0x0001e2000c101106 */
[----:B------:R-:W-:-:S02]  /*12ec0*/  SHF.R.S32.HI R20, RZ, 0x1f, R19 ;  /* 0x0000001fff147819 */ /* 0x000fc40000011413 */
[----:B------:R-:W-:Y:S01]  /*12ed0*/  IADD3 R16, P6, R19, R12, RZ ;  /* 0x0000000c13107210 */ /* 0x000fe20007fde0ff */
[----:B------:R-:W-:Y:S01]  /*12ee0*/  IMAD.X R7, R0, 0x1, R15, P0 ;  /* 0x0000000100077824 */ /* 0x000fe200000e060f */
[----:B--2---:R-:W-:Y:S01]  /*12ef0*/  PRMT R23, R8, 0x7773, RZ ;  /* 0x0000777308177816 */ /* 0x004fe200000000ff */
[----:B------:R-:W-:Y:S01]  /*12f00*/  VIADD R18, R28, 0xd ;  /* 0x0000000d1c127836 */ /* 0x000fe20000000000 */
[----:B------:R-:W-:Y:S01]  /*12f10*/  PRMT R21, R9, 0x7770, RZ ;  /* 0x0000777009157816 */ /* 0x000fe200000000ff */
[----:B------:R-:W-:Y:S01]  /*12f20*/  IMAD.X R17, R20, 0x1, R13, P6 ;  /* 0x0000000114117824 */ /* 0x000fe200030e060d */
[----:B------:R-:W-:Y:S01]  /*12f30*/  ISETP.LT.AND P4, PT, R24, UR10, !P4 ;  /* 0x0000000a18007c0c */ /* 0x000fe2000e781270 */
[----:B------:R1:W-:Y:S01]  /*12f40*/  @P1 STG.E.U8 desc[UR6][R6.64], R23 ;  /* 0x0000001706001986 */ /* 0x0003e2000c101106 */
[C---:B0-----:R-:W-:Y:S01]  /*12f50*/  VIADD R3, R19.reuse, UR8 ;  /* 0x0000000813037c36 */ /* 0x041fe20008000000 */
[----:B------:R-:W-:Y:S02]  /*12f60*/  ISETP.GE.AND P0, PT, R18, UR11, PT ;  /* 0x0000000b12007c0c */ /* 0x000fe4000bf06270 */
[----:B------:R0:W-:Y:S01]  /*12f70*/  @P5 STG.E.U8 desc[UR6][R16.64], R21 ;  /* 0x0000001510005986 */ /* 0x0001e2000c101106 */
[----:B------:R-:W-:-:S02]  /*12f80*/  IADD3 R18, P1, R19, R14, RZ ;  /* 0x0000000e13127210 */ /* 0x000fc40007f3e0ff */
[----:B------:R-:W-:Y:S01]  /*12f90*/  ISETP.LT.AND P5, PT, R26, UR10, !P2 ;  /* 0x0000000a1a007c0c */ /* 0x000fe2000d7a1270 */
[----:B------:R-:W-:Y:S01]  /*12fa0*/  VIADD R2, R28, 0xe ;  /* 0x0000000e1c027836 */ /* 0x000fe20000000000 */
[----:B------:R-:W-:Y:S02]  /*12fb0*/  SHF.R.S32.HI R0, RZ, 0x1f, R3 ;  /* 0x0000001fff007819 */ /* 0x000fe40000011403 */
[----:B------:R-:W-:Y:S01]  /*12fc0*/  IADD3 R4, P6, R3, R12, RZ ;  /* 0x0000000c03047210 */ /* 0x000fe20007fde0ff */
[----:B------:R-:W-:Y:S01]  /*12fd0*/  IMAD.X R19, R20, 0x1, R15, P1 ;  /* 0x0000000114137824 */ /* 0x000fe200008e060f */
[----:B-1----:R-:W-:Y:S02]  /*12fe0*/  PRMT R23, R9, 0x7771, RZ ;  /* 0x0000777109177816 */ /* 0x002fe400000000ff */
[----:B------:R-:W-:Y:S01]  /*12ff0*/  ISETP.LT.AND P2, PT, R24, UR10, !P2 ;  /* 0x0000000a18007c0c */ /* 0x000fe2000d741270 */
[----:B------:R-:W-:Y:S01]  /*13000*/  IMAD.X R5, R0, 0x1, R13, P6 ;  /* 0x0000000100057824 */ /* 0x000fe200030e060d */
[----:B------:R-:W-:Y:S01]  /*13010*/  ISETP.GE.AND P1, PT, R2, UR11, PT ;  /* 0x0000000b02007c0c */ /* 0x000fe2000bf26270 */
[----:B0-----:R-:W-:Y:S01]  /*13020*/  VIADD R17, R3, UR8 ;  /* 0x0000000803117c36 */ /* 0x001fe20008000000 */
[----:B------:R-:W-:-:S02]  /*13030*/  PRMT R21, R9, 0x7772, RZ ;  /* 0x0000777209157816 */ /* 0x000fc400000000ff */
[----:B------:R-:W-:Y:S01]  /*13040*/  IADD3 R2, P6, R3, R14, RZ ;  /* 0x0000000e03027210 */ /* 0x000fe20007fde0ff */
[----:B------:R0:W-:Y:S01]  /*13050*/  @P4 STG.E.U8 desc[UR6][R18.64], R23 ;  /* 0x0000001712004986 */ /* 0x0001e2000c101106 */
[----:B------:R-:W-:Y:S02]  /*13060*/  ISETP.LT.AND P4, PT, R26, UR10, !P3 ;  /* 0x0000000a1a007c0c */ /* 0x000fe4000df81270 */
[----:B------:R-:W-:Y:S01]  /*13070*/  ISETP.LT.AND P3, PT, R24, UR10, !P3 ;  /* 0x0000000a18007c0c */ /* 0x000fe2000df61270 */
[----:B------:R1:W-:Y:S01]  /*13080*/  @P5 STG.E.U8 desc[UR6][R4.64], R21 ;  /* 0x0000001504005986 */ /* 0x0003e2000c101106 */
[----:B------:R-:W-:Y:S01]  /*13090*/  IMAD.X R3, R0, 0x1, R15, P6 ;  /* 0x0000000100037824 */ /* 0x000fe200030e060f */
[----:B------:R-:W-:Y:S01]  /*130a0*/  PRMT R25, R9, 0x7773, RZ ;  /* 0x0000777309197816 */ /* 0x000fe200000000ff */
[----:B------:R-:W-:Y:S01]  /*130b0*/  VIADD R9, R28, 0xf ;  /* 0x0000000f1c097836 */ /* 0x000fe20000000000 */
[----:B------:R-:W-:Y:S02]  /*130c0*/  SHF.R.S32.HI R0, RZ, 0x1f, R17 ;  /* 0x0000001fff007819 */ /* 0x000fe40000011411 */
[----:B------:R-:W-:-:S02]  /*130d0*/  IADD3 R6, P5, R17, R12, RZ ;  /* 0x0000000c11067210 */ /* 0x000fc40007fbe0ff */
[----:B------:R-:W-:Y:S01]  /*130e0*/  IADD3 R8, P6, R17, R14, RZ ;  /* 0x0000000e11087210 */ /* 0x000fe20007fde0ff */
[----:B------:R2:W-:Y:S01]  /*130f0*/  @P2 STG.E.U8 desc[UR6][R2.64], R25 ;  /* 0x0000001902002986 */ /* 0x0005e2000c101106 */
[----:B0-----:R-:W-:Y:S01]  /*13100*/  PRMT R23, R10, 0x7770, RZ ;  /* 0x000077700a177816 */ /* 0x001fe200000000ff */
[C---:B------:R-:W-:Y:S01]  /*13110*/  IMAD.X R7, R0.reuse, 0x1, R13, P5 ;  /* 0x0000000100077824 */ /* 0x040fe200028e060d */
[----:B------:R-:W-:Y:S01]  /*13120*/  ISETP.GE.AND P2, PT, R9, UR11, PT ;  /* 0x0000000b09007c0c */ /* 0x000fe2000bf46270 */
[----:B------:R-:W-:Y:S01]  /*13130*/  IMAD.X R9, R0, 0x1, R15, P6 ;  /* 0x0000000100097824 */ /* 0x000fe200030e060f */
[----:B-1----:R-:W-:Y:S01]  /*13140*/  PRMT R21, R10, 0x7771, RZ ;  /* 0x000077710a157816 */ /* 0x002fe200000000ff */
[----:B------:R-:W-:Y:S01]  /*13150*/  VIADD R5, R17, UR8 ;  /* 0x0000000811057c36 */ /* 0x000fe20008000000 */
[----:B------:R0:W-:Y:S03]  /*13160*/  @P4 STG.E.U8 desc[UR6][R6.64], R23 ;  /* 0x0000001706004986 */ /* 0x0001e6000c101106 */
[----:B------:R-:W-:Y:S01]  /*13170*/  VIADD R17, R5, UR8 ;  /* 0x0000000805117c36 */ /* 0x000fe20008000000 */
[----:B------:R1:W-:Y:S01]  /*13180*/  @P3 STG.E.U8 desc[UR6][R8.64], R21 ;  /* 0x0000001508003986 */ /* 0x0003e2000c101106 */
[----:B------:R-:W-:-:S02]  /*13190*/  SHF.R.S32.HI R0, RZ, 0x1f, R5 ;  /* 0x0000001fff007819 */ /* 0x000fc40000011405 */
[----:B--2---:R-:W-:Y:S01]  /*131a0*/  IADD3 R2, P3, R5, R12, RZ ;  /* 0x0000000c05027210 */ /* 0x004fe20007f7e0ff */
[----:B------:R-:W-:Y:S01]  /*131b0*/  VIADD R19, R17, UR8 ;  /* 0x0000000811137c36 */ /* 0x000fe20008000000 */
[----:B------:R-:W-:Y:S02]  /*131c0*/  IADD3 R4, P4, R5, R14, RZ ;  /* 0x0000000e05047210 */ /* 0x000fe40007f9e0ff */
[----:B------:R-:W-:Y:S01]  /*131d0*/  SHF.R.S32.HI R16, RZ, 0x1f, R17 ;  /* 0x0000001fff107819 */ /* 0x000fe20000011411 */
[C---:B------:R-:W-:Y:S01]  /*131e0*/  IMAD.X R3, R0.reuse, 0x1, R13, P3 ;  /* 0x0000000100037824 */ /* 0x040fe200018e060d */
[C---:B0-----:R-:W-:Y:S01]  /*131f0*/  IADD3 R6, P3, R17.reuse, R12, RZ ;  /* 0x0000000c11067210 */ /* 0x041fe20007f7e0ff */
[----:B------:R-:W-:Y:S01]  /*13200*/  IMAD.X R5, R0, 0x1, R15, P4 ;  /* 0x0000000100057824 */ /* 0x000fe200020e060f */
[----:B-1----:R-:W-:Y:S02]  /*13210*/  IADD3 R8, P6, R17, R14, RZ ;  /* 0x0000000e11087210 */ /* 0x002fe40007fde0ff */
[----:B------:R-:W-:-:S02]  /*13220*/  IADD3 R12, P4, R19, R12, RZ ;  /* 0x0000000c130c7210 */ /* 0x000fc40007f9e0ff */
[----:B------:R-:W-:Y:S01]  /*13230*/  SHF.R.S32.HI R0, RZ, 0x1f, R19 ;  /* 0x0000001fff007819 */ /* 0x000fe20000011413 */
[----:B------:R-:W-:Y:S01]  /*13240*/  IMAD.X R9, R16, 0x1, R15, P6 ;  /* 0x0000000110097824 */ /* 0x000fe200030e060f */
[----:B------:R-:W-:Y:S01]  /*13250*/  ISETP.LT.AND P5, PT, R26, UR10, !P0 ;  /* 0x0000000a1a007c0c */ /* 0x000fe2000c7a1270 */
[--C-:B------:R-:W-:Y:S01]  /*13260*/  IMAD.X R7, R16, 0x1, R13.reuse, P3 ;  /* 0x0000000110077824 */ /* 0x100fe200018e060d */
[----:B------:R-:W-:Y:S01]  /*13270*/  ISETP.LT.AND P0, PT, R24, UR10, !P0 ;  /* 0x0000000a18007c0c */ /* 0x000fe2000c701270 */
[----:B------:R-:W-:Y:S01]  /*13280*/  IMAD.X R13, R0, 0x1, R13, P4 ;  /* 0x00000001000d7824 */ /* 0x000fe200020e060d */
[----:B------:R-:W-:Y:S02]  /*13290*/  ISETP.LT.AND P6, PT, R26, UR10, !P1 ;  /* 0x0000000a1a007c0c */ /* 0x000fe4000cfc1270 */
[----:B------:R-:W-:Y:S02]  /*132a0*/  ISETP.LT.AND P1, PT, R24, UR10, !P1 ;  /* 0x0000000a18007c0c */ /* 0x000fe4000cf21270 */
[----:B------:R-:W-:-:S02]  /*132b0*/  ISETP.LT.AND P4, PT, R26, UR10, !P2 ;  /* 0x0000000a1a007c0c */ /* 0x000fc4000d781270 */
[----:B------:R-:W-:Y:S02]  /*132c0*/  ISETP.LT.AND P2, PT, R24, UR10, !P2 ;  /* 0x0000000a18007c0c */ /* 0x000fe4000d741270 */
[----:B------:R-:W-:Y:S02]  /*132d0*/  IADD3 R14, P3, R19, R14, RZ ;  /* 0x0000000e130e7210 */ /* 0x000fe40007f7e0ff */
[C---:B------:R-:W-:Y:S02]  /*132e0*/  PRMT R25, R10.reuse, 0x7772, RZ ;  /* 0x000077720a197816 */ /* 0x040fe400000000ff */
[----:B------:R-:W-:Y:S02]  /*132f0*/  PRMT R23, R10, 0x7773, RZ ;  /* 0x000077730a177816 */ /* 0x000fe400000000ff */
[C---:B------:R-:W-:Y:S02]  /*13300*/  PRMT R17, R11.reuse, 0x7773, RZ ;  /* 0x000077730b117816 */ /* 0x040fe400000000ff */
[----:B------:R-:W-:-:S02]  /*13310*/  PRMT R19, R11, 0x7772, RZ ;  /* 0x000077720b137816 */ /* 0x000fc400000000ff */
[C---:B------:R-:W-:Y:S02]  /*13320*/  PRMT R21, R11.reuse, 0x7771, RZ ;  /* 0x000077710b157816 */ /* 0x040fe400000000ff */
[----:B------:R-:W-:Y:S01]  /*13330*/  PRMT R11, R11, 0x7770, RZ ;  /* 0x000077700b0b7816 */ /* 0x000fe200000000ff */
[----:B------:R0:W-:Y:S04]  /*13340*/  @P5 STG.E.U8 desc[UR6][R2.64], R25 ;  /* 0x0000001902005986 */ /* 0x0001e8000c101106 */
[----:B------:R0:W-:Y:S04]  /*13350*/  @P0 STG.E.U8 desc[UR6][R4.64], R23 ;  /* 0x0000001704000986 */ /* 0x0001e8000c101106 */
[----:B------:R0:W-:Y:S04]  /*13360*/  @P6 STG.E.U8 desc[UR6][R6.64], R11 ;  /* 0x0000000b06006986 */ /* 0x0001e8000c101106 */
[----:B------:R0:W-:Y:S01]  /*13370*/  @P1 STG.E.U8 desc[UR6][R8.64], R21 ;  /* 0x0000001508001986 */ /* 0x0001e2000c101106 */
[----:B------:R-:W-:-:S03]  /*13380*/  IMAD.X R15, R0, 0x1, R15, P3 ;  /* 0x00000001000f7824 */ /* 0x000fc600018e060f */
[----:B------:R0:W-:Y:S01]  /*13390*/  @P4 STG.E.U8 desc[UR6][R12.64], R19 ;  /* 0x000000130c004986 */ /* 0x0001e2000c101106 */
[----:B------:R-:W-:Y:S05]  /*133a0*/  @!P2 EXIT ;  /* 0x000000000000a94d */ /* 0x000fea0003800000 */
[----:B------:R-:W-:Y:S01]  /*133b0*/  STG.E.U8 desc[UR6][R14.64], R17 ;  /* 0x000000110e007986 */ /* 0x000fe2000c101106 */
[----:B------:R-:W-:Y:S05]  /*133c0*/  EXIT ;  /* 0x000000000000794d */ /* 0x000fea0003800000 */
.L_x_3:
[----:B------:R-:W-:-:S00]  /*133d0*/  BRA `(.L_x_3) ;  /* 0xfffffffc00fc7947 */ /* 0x000fc0000383ffff */
[----:B------:R-:W-:-:S00]  /*133e0*/  NOP ;  /* 0x0000000000007918 */ /* 0x000fc00000000000 */
        /* <DEDUP_REMOVED lines=9> */
.L_x_4:


//--------------------- .nv.shared.matmul_kernel  --------------------------
	.section	.nv.shared.matmul_kernel,"aw",@nobits
	.sectionflags	@""
	.align	16
	.zero		1024


//--------------------- .nv.shared.reserved.0     --------------------------
	.section	.nv.shared.reserved.0,"aw",@nobits
	.weak		__nv_reservedSMEM_offset_0_alias
	.size		__nv_reservedSMEM_offset_0_alias, 0, 0
	.other		__nv_reservedSMEM_offset_0_alias,@"STO_CUDA_RESERVED_SHARED STV_DEFAULT"
__nv_reservedSMEM_offset_0_alias:
	.zero		0


//--------------------- .nv.constant0.matmul_kernel --------------------------
	.section	.nv.constant0.matmul_kernel,"a",@progbits
	.sectionflags	@""
	.align	4
.nv.constant0.matmul_kernel:
	.zero		608


//--------------------- SYMBOLS --------------------------

	.type		.nv.reservedSmem.offset0,@object
	.size		.nv.reservedSmem.offset0,0x4
